// auto-generated by cutlass_sweep.conv — config: {"arch": "sm_90", "cluster_m": 2, "cluster_n": 1, "conv_kind": "fprop", "dtype": "bf16", "ndim": 2, "tile_k": 32, "tile_m": 128, "tile_n": 64}
#include "cutlass/cutlass.h"
#include "cute/tensor.hpp"
#include "cutlass/kernel_hardware_info.hpp"
#include "cutlass/conv/convolution.h"
#include "cutlass/conv/dispatch_policy.hpp"
#include "cutlass/conv/collective/collective_builder.hpp"
#include "cutlass/conv/kernel/conv_universal.hpp"
#include "cutlass/conv/device/conv_universal_adapter.hpp"
#include "cutlass/epilogue/collective/collective_builder.hpp"

using namespace cute;
using Elem = cutlass::bfloat16_t;
using Acc  = float;
using LayoutAB = cutlass::layout::TensorNHWC;
using LayoutC  = cutlass::layout::TensorNHWC;
constexpr auto ConvOp = cutlass::conv::Operator::kFprop;
using TileShape    = Shape<_128, _64, Shape<_32>>;
using ClusterShape = Shape<_2, _1, _1>;

using CollectiveEpilogue = typename cutlass::epilogue::collective::CollectiveBuilder<
    cutlass::arch::Sm90, cutlass::arch::OpClassTensorOp,
    TileShape, ClusterShape,
    cutlass::epilogue::collective::EpilogueTileAuto,
    Acc, Acc,
    Elem, LayoutC, 128 / cutlass::sizeof_bits<Elem>::value,
    Elem, LayoutC, 128 / cutlass::sizeof_bits<Elem>::value,
    cutlass::epilogue::collective::EpilogueScheduleAuto
  >::CollectiveOp;

using CollectiveMainloop = typename cutlass::conv::collective::CollectiveBuilder<
    cutlass::arch::Sm90, cutlass::arch::OpClassTensorOp, ConvOp,
    Elem, LayoutAB, 128 / cutlass::sizeof_bits<Elem>::value,
    Elem, LayoutAB, 128 / cutlass::sizeof_bits<Elem>::value,
    Acc,
    TileShape, ClusterShape,
    cutlass::conv::collective::StageCountAutoCarveout<
        static_cast<int>(sizeof(typename CollectiveEpilogue::SharedStorage))>,
    cutlass::conv::collective::KernelScheduleAuto
  >::CollectiveOp;

using ProblemShape = cutlass::conv::ConvProblemShape<
    ConvOp, CollectiveMainloop::DispatchPolicy::NumSpatialDimensions>;
using ConvKernel = cutlass::conv::kernel::ConvUniversal<
    ProblemShape, CollectiveMainloop, CollectiveEpilogue>;
using Conv = cutlass::conv::device::ConvUniversalAdapter<ConvKernel>;

auto* _anchor = &cutlass::device_kernel<ConvKernel>;


// ===== COMPILED SASS (sm_90a) =====

	.target	sm_90a

	.elftype	@"ET_EXEC"


//--------------------- .note.nv.tkinfo           --------------------------
	.section	.note.nv.tkinfo,"",@"SHT_NOTE"
	.sectionflags	@"SHF_NOTE_NV_TKINFO"
	.tkinfo
        /*0018*/ 	.word	0x00000002
        /*0030*/ 	.string	""
        /*0030*/ 	.string	"ptxas"
        /*0030*/ 	.string	"Cuda compilation tools, release 13.0, V13.0.88"
        /*0030*/ 	.string	"Build cuda_13.0.r13.0/compiler.36424714_0"
        /*0030*/ 	.string	"-arch sm_90a -m 64 "



//--------------------- .note.nv.cuinfo           --------------------------
	.section	.note.nv.cuinfo,"",@"SHT_NOTE"
	.sectionflags	@"SHF_NOTE_NV_CUINFO"
        /*0018*/ 	.short	0x0002
        /*001a*/ 	.short	0x005a
        /*001c*/ 	.short	0x0082
	.zero		2


//--------------------- .nv.info                  --------------------------
	.section	.nv.info,"",@"SHT_CUDA_INFO"
	.align	4


	//----- nvinfo : EIATTR_REGCOUNT
	.align		4
        /*0000*/ 	.byte	0x04, 0x2f
        /*0002*/ 	.short	(.L_12 - .L_11)
	.align		4
.L_11:
        /*0004*/ 	.word	index@(_ZN7cutlass13device_kernelINS_4conv6kernel13ConvUniversalINS1_16ConvProblemShapeILNS1_8OperatorE0ELi2EEENS1_10collective14CollectiveConvINS1_46MainloopSm90TmaGmmaWarpSpecializedImplicitGemmILS5_0ELi18ELi2EN4cute5tupleIJNSA_1CILi2EEENSC_ILi1EEESE_EEENS1_36KernelImplicitTmaWarpSpecializedSm90ELi1EEENSB_IJNSC_ILi128EEENSC_ILi64EEENSB_IJNSC_ILi32EEEEEEEEENS_10bfloat16_tESN_NSA_8TiledMMAINSA_8MMA_AtomIJNSA_4SM904GMMA27MMA_64x64x16_F32BF16BF16_SSILNSR_5MajorE0ELST_0ELNSR_7ScaleInE1ELSU_1EEEEEENSA_6LayoutINSB_IJSE_SE_SE_EEENSB_IJNSC_ILi0EEESZ_SZ_EEEEENSB_IJNSA_10UnderscoreES12_S12_EEEEENS7_6detail26Sm90ImplicitGemmTileTraitsINSA_20SM90_TMA_LOAD_IM2COLENSA_14ComposedLayoutINSA_7SwizzleILi2ELi4ELi3EEENSA_18smem_ptr_flag_bitsILi16EEENSX_INSB_IJNSB_IJNSC_ILi8EEENSC_ILi16EEEEEENSB_IJSK_SE_EEENSB_IJSE_NSC_ILi18EEEEEEEEENSB_IJNSB_IJSK_NSC_ILi256EEEEEENSB_IJSE_SZ_EEENSB_IJSZ_NSC_ILi4096EEEEEEEEEEEEEvEENS16_INSA_23SM90_TMA_LOAD_MULTICASTENS18_IS1A_S1C_NSX_INSB_IJNSB_IJS1D_S1D_EEES1G_S1I_EEENSB_IJS1L_S1M_NSB_IJSZ_NSC_ILi2048EEEEEEEEEEEEEvEEEENS_8epilogue10collective6detail29Sm90TmaWarpSpecializedAdapterINS24_15DefaultEpilogueISN_NSB_IJNSB_IJlllEEESE_SZ_EEES29_NS23_6thread17LinearCombinationISN_Li1EffLNS2A_9ScaleType4KindE0ELNS_15FloatRoundStyleE2ESN_EENS_4gemm15EpilogueDefaultEEEEEvvEEEEvNT_6ParamsE)
        /*0008*/ 	.word	0x0000005a


	//----- nvinfo : EIATTR_FRAME_SIZE
	.align		4
.L_12:
        /*000c*/ 	.byte	0x04, 0x11
        /*000e*/ 	.short	(.L_14 - .L_13)
	.align		4
.L_13:
        /*0010*/ 	.word	index@(_ZN7cutlass13device_kernelINS_4conv6kernel13ConvUniversalINS1_16ConvProblemShapeILNS1_8OperatorE0ELi2EEENS1_10collective14CollectiveConvINS1_46MainloopSm90TmaGmmaWarpSpecializedImplicitGemmILS5_0ELi18ELi2EN4cute5tupleIJNSA_1CILi2EEENSC_ILi1EEESE_EEENS1_36KernelImplicitTmaWarpSpecializedSm90ELi1EEENSB_IJNSC_ILi128EEENSC_ILi64EEENSB_IJNSC_ILi32EEEEEEEEENS_10bfloat16_tESN_NSA_8TiledMMAINSA_8MMA_AtomIJNSA_4SM904GMMA27MMA_64x64x16_F32BF16BF16_SSILNSR_5MajorE0ELST_0ELNSR_7ScaleInE1ELSU_1EEEEEENSA_6LayoutINSB_IJSE_SE_SE_EEENSB_IJNSC_ILi0EEESZ_SZ_EEEEENSB_IJNSA_10UnderscoreES12_S12_EEEEENS7_6detail26Sm90ImplicitGemmTileTraitsINSA_20SM90_TMA_LOAD_IM2COLENSA_14ComposedLayoutINSA_7SwizzleILi2ELi4ELi3EEENSA_18smem_ptr_flag_bitsILi16EEENSX_INSB_IJNSB_IJNSC_ILi8EEENSC_ILi16EEEEEENSB_IJSK_SE_EEENSB_IJSE_NSC_ILi18EEEEEEEEENSB_IJNSB_IJSK_NSC_ILi256EEEEEENSB_IJSE_SZ_EEENSB_IJSZ_NSC_ILi4096EEEEEEEEEEEEEvEENS16_INSA_23SM90_TMA_LOAD_MULTICASTENS18_IS1A_S1C_NSX_INSB_IJNSB_IJS1D_S1D_EEES1G_S1I_EEENSB_IJS1L_S1M_NSB_IJSZ_NSC_ILi2048EEEEEEEEEEEEEvEEEENS_8epilogue10collective6detail29Sm90TmaWarpSpecializedAdapterINS24_15DefaultEpilogueISN_NSB_IJNSB_IJlllEEESE_SZ_EEES29_NS23_6thread17LinearCombinationISN_Li1EffLNS2A_9ScaleType4KindE0ELNS_15FloatRoundStyleE2ESN_EENS_4gemm15EpilogueDefaultEEEEEvvEEEEvNT_6ParamsE)
        /*0014*/ 	.word	0x00000000


	//----- nvinfo : EIATTR_MIN_STACK_SIZE
	.align		4
.L_14:
        /*0018*/ 	.byte	0x04, 0x12
        /*001a*/ 	.short	(.L_16 - .L_15)
	.align		4
.L_15:
        /*001c*/ 	.word	index@(_ZN7cutlass13device_kernelINS_4conv6kernel13ConvUniversalINS1_16ConvProblemShapeILNS1_8OperatorE0ELi2EEENS1_10collective14CollectiveConvINS1_46MainloopSm90TmaGmmaWarpSpecializedImplicitGemmILS5_0ELi18ELi2EN4cute5tupleIJNSA_1CILi2EEENSC_ILi1EEESE_EEENS1_36KernelImplicitTmaWarpSpecializedSm90ELi1EEENSB_IJNSC_ILi128EEENSC_ILi64EEENSB_IJNSC_ILi32EEEEEEEEENS_10bfloat16_tESN_NSA_8TiledMMAINSA_8MMA_AtomIJNSA_4SM904GMMA27MMA_64x64x16_F32BF16BF16_SSILNSR_5MajorE0ELST_0ELNSR_7ScaleInE1ELSU_1EEEEEENSA_6LayoutINSB_IJSE_SE_SE_EEENSB_IJNSC_ILi0EEESZ_SZ_EEEEENSB_IJNSA_10UnderscoreES12_S12_EEEEENS7_6detail26Sm90ImplicitGemmTileTraitsINSA_20SM90_TMA_LOAD_IM2COLENSA_14ComposedLayoutINSA_7SwizzleILi2ELi4ELi3EEENSA_18smem_ptr_flag_bitsILi16EEENSX_INSB_IJNSB_IJNSC_ILi8EEENSC_ILi16EEEEEENSB_IJSK_SE_EEENSB_IJSE_NSC_ILi18EEEEEEEEENSB_IJNSB_IJSK_NSC_ILi256EEEEEENSB_IJSE_SZ_EEENSB_IJSZ_NSC_ILi4096EEEEEEEEEEEEEvEENS16_INSA_23SM90_TMA_LOAD_MULTICASTENS18_IS1A_S1C_NSX_INSB_IJNSB_IJS1D_S1D_EEES1G_S1I_EEENSB_IJS1L_S1M_NSB_IJSZ_NSC_ILi2048EEEEEEEEEEEEEvEEEENS_8epilogue10collective6detail29Sm90TmaWarpSpecializedAdapterINS24_15DefaultEpilogueISN_NSB_IJNSB_IJlllEEESE_SZ_EEES29_NS23_6thread17LinearCombinationISN_Li1EffLNS2A_9ScaleType4KindE0ELNS_15FloatRoundStyleE2ESN_EENS_4gemm15EpilogueDefaultEEEEEvvEEEEvNT_6ParamsE)
        /*0020*/ 	.word	0x00000000
.L_16:


//--------------------- .nv.compat                --------------------------
	.section	.nv.compat,"",@"SHT_CUDA_COMPAT_INFO"
	.align	4
        /*0000*/ 	.byte	0x02, 0x09, 0x01, 0x00, 0x02, 0x02, 0x04, 0x00, 0x02, 0x05, 0x05, 0x00, 0x03, 0x07, 0x01, 0x01
        /*0010*/ 	.byte	0x02, 0x03, 0x01, 0x00, 0x02, 0x06, 0x01, 0x00, 0x04, 0x0b, 0x08, 0x00, 0x00, 0x00, 0x00, 0x00
        /*0020*/ 	.byte	0x00, 0x00, 0x00, 0x00


//--------------------- .nv.info._ZN7cutlass13device_kernelINS_4conv6kernel13ConvUniversalINS1_16ConvProblemShapeILNS1_8OperatorE0ELi2EEENS1_10collective14CollectiveConvINS1_46MainloopSm90TmaGmmaWarpSpecializedImplicitGemmILS5_0ELi18ELi2EN4cute5tupleIJNSA_1CILi2EEENSC_ILi1EEESE_EEENS1_36KernelImplicitTmaWarpSpecializedSm90ELi1EEENSB_IJNSC_ILi128EEENSC_ILi64EEENSB_IJNSC_ILi32EEEEEEEEENS_10bfloat16_tESN_NSA_8TiledMMAINSA_8MMA_AtomIJNSA_4SM904GMMA27MMA_64x64x16_F32BF16BF16_SSILNSR_5MajorE0ELST_0ELNSR_7ScaleInE1ELSU_1EEEEEENSA_6LayoutINSB_IJSE_SE_SE_EEENSB_IJNSC_ILi0EEESZ_SZ_EEEEENSB_IJNSA_10UnderscoreES12_S12_EEEEENS7_6detail26Sm90ImplicitGemmTileTraitsINSA_20SM90_TMA_LOAD_IM2COLENSA_14ComposedLayoutINSA_7SwizzleILi2ELi4ELi3EEENSA_18smem_ptr_flag_bitsILi16EEENSX_INSB_IJNSB_IJNSC_ILi8EEENSC_ILi16EEEEEENSB_IJSK_SE_EEENSB_IJSE_NSC_ILi18EEEEEEEEENSB_IJNSB_IJSK_NSC_ILi256EEEEEENSB_IJSE_SZ_EEENSB_IJSZ_NSC_ILi4096EEEEEEEEEEEEEvEENS16_INSA_23SM90_TMA_LOAD_MULTICASTENS18_IS1A_S1C_NSX_INSB_IJNSB_IJS1D_S1D_EEES1G_S1I_EEENSB_IJS1L_S1M_NSB_IJSZ_NSC_ILi2048EEEEEEEEEEEEEvEEEENS_8epilogue10collective6detail29Sm90TmaWarpSpecializedAdapterINS24_15DefaultEpilogueISN_NSB_IJNSB_IJlllEEESE_SZ_EEES29_NS23_6thread17LinearCombinationISN_Li1EffLNS2A_9ScaleType4KindE0ELNS_15FloatRoundStyleE2ESN_EENS_4gemm15EpilogueDefaultEEEEEvvEEEEvNT_6ParamsE --------------------------
	.section	.nv.info._ZN7cutlass13device_kernelINS_4conv6kernel13ConvUniversalINS1_16ConvProblemShapeILNS1_8OperatorE0ELi2EEENS1_10collective14CollectiveConvINS1_46MainloopSm90TmaGmmaWarpSpecializedImplicitGemmILS5_0ELi18ELi2EN4cute5tupleIJNSA_1CILi2EEENSC_ILi1EEESE_EEENS1_36KernelImplicitTmaWarpSpecializedSm90ELi1EEENSB_IJNSC_ILi128EEENSC_ILi64EEENSB_IJNSC_ILi32EEEEEEEEENS_10bfloat16_tESN_NSA_8TiledMMAINSA_8MMA_AtomIJNSA_4SM904GMMA27MMA_64x64x16_F32BF16BF16_SSILNSR_5MajorE0ELST_0ELNSR_7ScaleInE1ELSU_1EEEEEENSA_6LayoutINSB_IJSE_SE_SE_EEENSB_IJNSC_ILi0EEESZ_SZ_EEEEENSB_IJNSA_10UnderscoreES12_S12_EEEEENS7_6detail26Sm90ImplicitGemmTileTraitsINSA_20SM90_TMA_LOAD_IM2COLENSA_14ComposedLayoutINSA_7SwizzleILi2ELi4ELi3EEENSA_18smem_ptr_flag_bitsILi16EEENSX_INSB_IJNSB_IJNSC_ILi8EEENSC_ILi16EEEEEENSB_IJSK_SE_EEENSB_IJSE_NSC_ILi18EEEEEEEEENSB_IJNSB_IJSK_NSC_ILi256EEEEEENSB_IJSE_SZ_EEENSB_IJSZ_NSC_ILi4096EEEEEEEEEEEEEvEENS16_INSA_23SM90_TMA_LOAD_MULTICASTENS18_IS1A_S1C_NSX_INSB_IJNSB_IJS1D_S1D_EEES1G_S1I_EEENSB_IJS1L_S1M_NSB_IJSZ_NSC_ILi2048EEEEEEEEEEEEEvEEEENS_8epilogue10collective6detail29Sm90TmaWarpSpecializedAdapterINS24_15DefaultEpilogueISN_NSB_IJNSB_IJlllEEESE_SZ_EEES29_NS23_6thread17LinearCombinationISN_Li1EffLNS2A_9ScaleType4KindE0ELNS_15FloatRoundStyleE2ESN_EENS_4gemm15EpilogueDefaultEEEEEvvEEEEvNT_6ParamsE,"",@"SHT_CUDA_INFO"
	.sectionflags	@""
	.align	4


	//----- nvinfo : EIATTR_CUDA_API_VERSION
	.align		4
        /*0000*/ 	.byte	0x04, 0x37
        /*0002*/ 	.short	(.L_18 - .L_17)
.L_17:
        /*0004*/ 	.word	0x00000082


	//----- nvinfo : EIATTR_KPARAM_INFO
	.align		4
.L_18:
        /*0008*/ 	.byte	0x04, 0x17
        /*000a*/ 	.short	(.L_20 - .L_19)
.L_19:
        /*000c*/ 	.word	0x00000000
        /*0010*/ 	.short	0x0000
        /*0012*/ 	.short	0x0070
        /*0014*/ 	.byte	0x00, 0xf0, 0x01, 0x0e


	//----- nvinfo : EIATTR_SPARSE_MMA_MASK
	.align		4
.L_20:
        /*0018*/ 	.byte	0x03, 0x50
        /*001a*/ 	.short	0x0000


	//----- nvinfo : EIATTR_MAXREG_COUNT
	.align		4
        /*001c*/ 	.byte	0x03, 0x1b
        /*001e*/ 	.short	0x00ff


	//----- nvinfo : EIATTR_NUM_BARRIERS
	.align		4
        /*0020*/ 	.byte	0x02, 0x4c
        /*0022*/ 	.byte	0x01
	.zero		1


	//----- nvinfo : EIATTR_MERCURY_ISA_VERSION
	.align		4
        /*0024*/ 	.byte	0x03, 0x5f
        /*0026*/ 	.short	0x0101


	//----- nvinfo : EIATTR_COOP_GROUP_MASK_REGIDS
	.align		4
        /*0028*/ 	.byte	0x04, 0x29
        /*002a*/ 	.short	(.L_22 - .L_21)


	//   ....[0]....
.L_21:
        /*002c*/ 	.word	0xffffffff


	//   ....[1]....
        /*0030*/ 	.word	0xffffffff


	//   ....[2]....
        /*0034*/ 	.word	0xffffffff


	//   ....[3]....
        /*0038*/ 	.word	0xffffffff


	//----- nvinfo : EIATTR_COOP_GROUP_INSTR_OFFSETS
	.align		4
.L_22:
        /*003c*/ 	.byte	0x04, 0x28
        /*003e*/ 	.short	(.L_24 - .L_23)


	//   ....[0]....
.L_23:
        /*0040*/ 	.word	0x00000070


	//   ....[1]....
        /*0044*/ 	.word	0x00000080


	//   ....[2]....
        /*0048*/ 	.word	0x00000140


	//   ....[3]....
        /*004c*/ 	.word	0x00000890


	//----- nvinfo : EIATTR_MBARRIER_INSTR_OFFSETS
	.align		4
.L_24:
        /*0050*/ 	.byte	0x04, 0x39
        /*0052*/ 	.short	(.L_26 - .L_25)


	//   ....[0]....
.L_25:
        /*0054*/ 	.word	0x00000310
        /*0058*/ 	.word	0x000000ff
        /*005c*/ 	.word	0x00036000
        /*0060*/ 	.short	0x0100
        /*0062*/ 	.byte	0x08
	.zero		1


	//   ....[1]....
        /*0064*/ 	.word	0x00000320
        /*0068*/ 	.word	0x000000ff
        /*006c*/ 	.word	0x00036090
        /*0070*/ 	.short	0x0100
        /*0072*/ 	.byte	0x08
	.zero		1


	//   ....[2]....
        /*0074*/ 	.word	0x00000330
        /*0078*/ 	.word	0x000000ff
        /*007c*/ 	.word	0x00036008
        /*0080*/ 	.short	0x0100
        /*0082*/ 	.byte	0x08
	.zero		1


	//   ....[3]....
        /*0084*/ 	.word	0x00000340
        /*0088*/ 	.word	0x000000ff
        /*008c*/ 	.word	0x00036098
        /*0090*/ 	.short	0x0100
        /*0092*/ 	.byte	0x08
	.zero		1


	//   ....[4]....
        /*0094*/ 	.word	0x00000350
        /*0098*/ 	.word	0x000000ff
        /*009c*/ 	.word	0x00036010
        /*00a0*/ 	.short	0x0100
        /*00a2*/ 	.byte	0x08
	.zero		1


	//   ....[5]....
        /*00a4*/ 	.word	0x00000360
        /*00a8*/ 	.word	0x000000ff
        /*00ac*/ 	.word	0x000360a0
        /*00b0*/ 	.short	0x0100
        /*00b2*/ 	.byte	0x08
	.zero		1


	//   ....[6]....
        /*00b4*/ 	.word	0x00000370
        /*00b8*/ 	.word	0x000000ff
        /*00bc*/ 	.word	0x00036018
        /*00c0*/ 	.short	0x0100
        /*00c2*/ 	.byte	0x08
	.zero		1


	//   ....[7]....
        /*00c4*/ 	.word	0x00000380
        /*00c8*/ 	.word	0x000000ff
        /*00cc*/ 	.word	0x000360a8
        /*00d0*/ 	.short	0x0100
        /*00d2*/ 	.byte	0x08
	.zero		1


	//   ....[8]....
        /*00d4*/ 	.word	0x00000390
        /*00d8*/ 	.word	0x000000ff
        /*00dc*/ 	.word	0x00036020
        /*00e0*/ 	.short	0x0100
        /*00e2*/ 	.byte	0x08
	.zero		1


	//   ....[9]....
        /*00e4*/ 	.word	0x000003a0
        /*00e8*/ 	.word	0x000000ff
        /*00ec*/ 	.word	0x000360b0
        /*00f0*/ 	.short	0x0100
        /*00f2*/ 	.byte	0x08
	.zero		1


	//   ....[10]....
        /*00f4*/ 	.word	0x000003b0
        /*00f8*/ 	.word	0x000000ff
        /*00fc*/ 	.word	0x00036028
        /*0100*/ 	.short	0x0100
        /*0102*/ 	.byte	0x08
	.zero		1


	//   ....[11]....
        /*0104*/ 	.word	0x000003c0
        /*0108*/ 	.word	0x000000ff
        /*010c*/ 	.word	0x000360b8
        /*0110*/ 	.short	0x0100
        /*0112*/ 	.byte	0x08
	.zero		1


	//   ....[12]....
        /*0114*/ 	.word	0x000003d0
        /*0118*/ 	.word	0x000000ff
        /*011c*/ 	.word	0x00036030
        /*0120*/ 	.short	0x0100
        /*0122*/ 	.byte	0x08
	.zero		1


	//   ....[13]....
        /*0124*/ 	.word	0x000003e0
        /*0128*/ 	.word	0x000000ff
        /*012c*/ 	.word	0x000360c0
        /*0130*/ 	.short	0x0100
        /*0132*/ 	.byte	0x08
	.zero		1


	//   ....[14]....
        /*0134*/ 	.word	0x000003f0
        /*0138*/ 	.word	0x000000ff
        /*013c*/ 	.word	0x00036038
        /*0140*/ 	.short	0x0100
        /*0142*/ 	.byte	0x08
	.zero		1


	//   ....[15]....
        /*0144*/ 	.word	0x00000400
        /*0148*/ 	.word	0x000000ff
        /*014c*/ 	.word	0x000360c8
        /*0150*/ 	.short	0x0100
        /*0152*/ 	.byte	0x08
	.zero		1


	//   ....[16]....
        /*0154*/ 	.word	0x00000410
        /*0158*/ 	.word	0x000000ff
        /*015c*/ 	.word	0x00036040
        /*0160*/ 	.short	0x0100
        /*0162*/ 	.byte	0x08
	.zero		1


	//   ....[17]....
        /*0164*/ 	.word	0x00000420
        /*0168*/ 	.word	0x000000ff
        /*016c*/ 	.word	0x000360d0
        /*0170*/ 	.short	0x0100
        /*0172*/ 	.byte	0x08
	.zero		1


	//   ....[18]....
        /*0174*/ 	.word	0x00000430
        /*0178*/ 	.word	0x000000ff
        /*017c*/ 	.word	0x00036048
        /*0180*/ 	.short	0x0100
        /*0182*/ 	.byte	0x08
	.zero		1


	//   ....[19]....
        /*0184*/ 	.word	0x00000440
        /*0188*/ 	.word	0x000000ff
        /*018c*/ 	.word	0x000360d8
        /*0190*/ 	.short	0x0100
        /*0192*/ 	.byte	0x08
	.zero		1


	//   ....[20]....
        /*0194*/ 	.word	0x00000450
        /*0198*/ 	.word	0x000000ff
        /*019c*/ 	.word	0x00036050
        /*01a0*/ 	.short	0x0100
        /*01a2*/ 	.byte	0x08
	.zero		1


	//   ....[21]....
        /*01a4*/ 	.word	0x00000460
        /*01a8*/ 	.word	0x000000ff
        /*01ac*/ 	.word	0x000360e0
        /*01b0*/ 	.short	0x0100
        /*01b2*/ 	.byte	0x08
	.zero		1


	//   ....[22]....
        /*01b4*/ 	.word	0x00000470
        /*01b8*/ 	.word	0x000000ff
        /*01bc*/ 	.word	0x00036058
        /*01c0*/ 	.short	0x0100
        /*01c2*/ 	.byte	0x08
	.zero		1


	//   ....[23]....
        /*01c4*/ 	.word	0x00000480
        /*01c8*/ 	.word	0x000000ff
        /*01cc*/ 	.word	0x000360e8
        /*01d0*/ 	.short	0x0100
        /*01d2*/ 	.byte	0x08
	.zero		1


	//   ....[24]....
        /*01d4*/ 	.word	0x00000490
        /*01d8*/ 	.word	0x000000ff
        /*01dc*/ 	.word	0x00036060
        /*01e0*/ 	.short	0x0100
        /*01e2*/ 	.byte	0x08
	.zero		1


	//   ....[25]....
        /*01e4*/ 	.word	0x000004a0
        /*01e8*/ 	.word	0x000000ff
        /*01ec*/ 	.word	0x000360f0
        /*01f0*/ 	.short	0x0100
        /*01f2*/ 	.byte	0x08
	.zero		1


	//   ....[26]....
        /*01f4*/ 	.word	0x000004b0
        /*01f8*/ 	.word	0x000000ff
        /*01fc*/ 	.word	0x00036068
        /*0200*/ 	.short	0x0100
        /*0202*/ 	.byte	0x08
	.zero		1


	//   ....[27]....
        /*0204*/ 	.word	0x000004c0
        /*0208*/ 	.word	0x000000ff
        /*020c*/ 	.word	0x000360f8
        /*0210*/ 	.short	0x0100
        /*0212*/ 	.byte	0x08
	.zero		1


	//   ....[28]....
        /*0214*/ 	.word	0x000004d0
        /*0218*/ 	.word	0x000000ff
        /*021c*/ 	.word	0x00036070
        /*0220*/ 	.short	0x0100
        /*0222*/ 	.byte	0x08
	.zero		1


	//   ....[29]....
        /*0224*/ 	.word	0x000004e0
        /*0228*/ 	.word	0x000000ff
        /*022c*/ 	.word	0x00036100
        /*0230*/ 	.short	0x0100
        /*0232*/ 	.byte	0x08
	.zero		1


	//   ....[30]....
        /*0234*/ 	.word	0x000004f0
        /*0238*/ 	.word	0x000000ff
        /*023c*/ 	.word	0x00036078
        /*0240*/ 	.short	0x0100
        /*0242*/ 	.byte	0x08
	.zero		1


	//   ....[31]....
        /*0244*/ 	.word	0x00000500
        /*0248*/ 	.word	0x000000ff
        /*024c*/ 	.word	0x00036108
        /*0250*/ 	.short	0x0100
        /*0252*/ 	.byte	0x08
	.zero		1


	//   ....[32]....
        /*0254*/ 	.word	0x00000510
        /*0258*/ 	.word	0x000000ff
        /*025c*/ 	.word	0x00036080
        /*0260*/ 	.short	0x0100
        /*0262*/ 	.byte	0x08
	.zero		1


	//   ....[33]....
        /*0264*/ 	.word	0x00000520
        /*0268*/ 	.word	0x000000ff
        /*026c*/ 	.word	0x00036110
        /*0270*/ 	.short	0x0100
        /*0272*/ 	.byte	0x08
	.zero		1


	//   ....[34]....
        /*0274*/ 	.word	0x00000530
        /*0278*/ 	.word	0x000000ff
        /*027c*/ 	.word	0x00036088
        /*0280*/ 	.short	0x0100
        /*0282*/ 	.byte	0x08
	.zero		1


	//   ....[35]....
        /*0284*/ 	.word	0x00000540
        /*0288*/ 	.word	0x000000ff
        /*028c*/ 	.word	0x00036118
        /*0290*/ 	.short	0x0100
        /*0292*/ 	.byte	0x08
	.zero		1


	//   ....[36]....
        /*0294*/ 	.word	0x00000ee0
        /*0298*/ 	.word	0x00000007
        /*029c*/ 	.word	0x00036000
        /*02a0*/ 	.short	0x010a
        /*02a2*/ 	.byte	0x3f
	.zero		1


	//   ....[37]....
        /*02a4*/ 	.word	0x00001260
        /*02a8*/ 	.word	0x00000009
        /*02ac*/ 	.word	0x00036000
        /*02b0*/ 	.short	0x010a
        /*02b2*/ 	.byte	0x3f
	.zero		1


	//   ....[38]....
        /*02b4*/ 	.word	0x00001460
        /*02b8*/ 	.word	0x00000009
        /*02bc*/ 	.word	0x00000000
        /*02c0*/ 	.short	0x0101
        /*02c2*/ 	.byte	0x3f
	.zero		1


	//   ....[39]....
        /*02c4*/ 	.word	0x00001690
        /*02c8*/ 	.word	0x00000003
        /*02cc*/ 	.word	0x00000000
        /*02d0*/ 	.short	0x0101
        /*02d2*/ 	.byte	0x3f
	.zero		1


	//   ....[40]....
        /*02d4*/ 	.word	0x00006490
        /*02d8*/ 	.word	0x0000000e
        /*02dc*/ 	.word	0x00036090
        /*02e0*/ 	.short	0x010a
        /*02e2*/ 	.byte	0x3f
	.zero		1


	//   ....[41]....
        /*02e4*/ 	.word	0x00006b60
        /*02e8*/ 	.word	0x00000002
        /*02ec*/ 	.word	0x00000000
        /*02f0*/ 	.short	0x010a
        /*02f2*/ 	.byte	0x3f
	.zero		1


	//   ....[42]....
        /*02f4*/ 	.word	0x00006c10
        /*02f8*/ 	.word	0x00000002
        /*02fc*/ 	.word	0x00000000
        /*0300*/ 	.short	0x010a
        /*0302*/ 	.byte	0x3f
	.zero		1


	//   ....[43]....
        /*0304*/ 	.word	0x00006cc0
        /*0308*/ 	.word	0x00000002
        /*030c*/ 	.word	0x00000000
        /*0310*/ 	.short	0x010a
        /*0312*/ 	.byte	0x3f
	.zero		1


	//   ....[44]....
        /*0314*/ 	.word	0x00006d70
        /*0318*/ 	.word	0x00000002
        /*031c*/ 	.word	0x00000000
        /*0320*/ 	.short	0x010a
        /*0322*/ 	.byte	0x3f
	.zero		1


	//   ....[45]....
        /*0324*/ 	.word	0x00006e20
        /*0328*/ 	.word	0x00000002
        /*032c*/ 	.word	0x00000000
        /*0330*/ 	.short	0x010a
        /*0332*/ 	.byte	0x3f
	.zero		1


	//   ....[46]....
        /*0334*/ 	.word	0x00006ed0
        /*0338*/ 	.word	0x00000002
        /*033c*/ 	.word	0x00000000
        /*0340*/ 	.short	0x010a
        /*0342*/ 	.byte	0x3f
	.zero		1


	//   ....[47]....
        /*0344*/ 	.word	0x00006f80
        /*0348*/ 	.word	0x00000002
        /*034c*/ 	.word	0x00000000
        /*0350*/ 	.short	0x010a
        /*0352*/ 	.byte	0x3f
	.zero		1


	//   ....[48]....
        /*0354*/ 	.word	0x00007030
        /*0358*/ 	.word	0x00000002
        /*035c*/ 	.word	0x00000000
        /*0360*/ 	.short	0x010a
        /*0362*/ 	.byte	0x3f
	.zero		1


	//   ....[49]....
        /*0364*/ 	.word	0x000070e0
        /*0368*/ 	.word	0x00000002
        /*036c*/ 	.word	0x00000000
        /*0370*/ 	.short	0x010a
        /*0372*/ 	.byte	0x3f
	.zero		1


	//   ....[50]....
        /*0374*/ 	.word	0x00007190
        /*0378*/ 	.word	0x00000002
        /*037c*/ 	.word	0x00000000
        /*0380*/ 	.short	0x010a
        /*0382*/ 	.byte	0x3f
	.zero		1


	//   ....[51]....
        /*0384*/ 	.word	0x00007240
        /*0388*/ 	.word	0x00000002
        /*038c*/ 	.word	0x00000000
        /*0390*/ 	.short	0x010a
        /*0392*/ 	.byte	0x3f
	.zero		1


	//   ....[52]....
        /*0394*/ 	.word	0x000072f0
        /*0398*/ 	.word	0x00000002
        /*039c*/ 	.word	0x00000000
        /*03a0*/ 	.short	0x010a
        /*03a2*/ 	.byte	0x3f
	.zero		1


	//   ....[53]....
        /*03a4*/ 	.word	0x000073a0
        /*03a8*/ 	.word	0x00000002
        /*03ac*/ 	.word	0x00000000
        /*03b0*/ 	.short	0x010a
        /*03b2*/ 	.byte	0x3f
	.zero		1


	//   ....[54]....
        /*03b4*/ 	.word	0x00007450
        /*03b8*/ 	.word	0x00000002
        /*03bc*/ 	.word	0x00000000
        /*03c0*/ 	.short	0x010a
        /*03c2*/ 	.byte	0x3f
	.zero		1


	//   ....[55]....
        /*03c4*/ 	.word	0x00007500
        /*03c8*/ 	.word	0x00000002
        /*03cc*/ 	.word	0x00000000
        /*03d0*/ 	.short	0x010a
        /*03d2*/ 	.byte	0x3f
	.zero		1


	//   ....[56]....
        /*03d4*/ 	.word	0x000075b0
        /*03d8*/ 	.word	0x00000002
        /*03dc*/ 	.word	0x00000000
        /*03e0*/ 	.short	0x010a
        /*03e2*/ 	.byte	0x3f
	.zero		1


	//   ....[57]....
        /*03e4*/ 	.word	0x00007660
        /*03e8*/ 	.word	0x00000002
        /*03ec*/ 	.word	0x00000000
        /*03f0*/ 	.short	0x010a
        /*03f2*/ 	.byte	0x3f
	.zero		1


	//   ....[58]....
        /*03f4*/ 	.word	0x00007710
        /*03f8*/ 	.word	0x00000005
        /*03fc*/ 	.word	0x00000000
        /*0400*/ 	.short	0x010a
        /*0402*/ 	.byte	0x3f
	.zero		1


	//----- nvinfo : EIATTR_NUM_MBARRIERS
	.align		4
.L_26:
        /*0404*/ 	.byte	0x03, 0x38
        /*0406*/ 	.short	0x0024


	//----- nvinfo : EIATTR_EXIT_INSTR_OFFSETS
	.align		4
        /*0408*/ 	.byte	0x04, 0x1c
        /*040a*/ 	.short	(.L_28 - .L_27)


	//   ....[0]....
.L_27:
        /*040c*/ 	.word	0x00000c10


	//   ....[1]....
        /*0410*/ 	.word	0x000017f0


	//   ....[2]....
        /*0414*/ 	.word	0x00004bc0


	//   ....[3]....
        /*0418*/ 	.word	0x00004bf0


	//   ....[4]....
        /*041c*/ 	.word	0x00006250


	//   ....[5]....
        /*0420*/ 	.word	0x00006280


	//   ....[6]....
        /*0424*/ 	.word	0x000062a0


	//   ....[7]....
        /*0428*/ 	.word	0x00006a50


	//   ....[8]....
        /*042c*/ 	.word	0x00007740


	//----- nvinfo : EIATTR_MAX_THREADS
	.align		4
.L_28:
        /*0430*/ 	.byte	0x04, 0x05
        /*0432*/ 	.short	(.L_30 - .L_29)
.L_29:
        /*0434*/ 	.word	0x00000100
        /*0438*/ 	.word	0x00000001
        /*043c*/ 	.word	0x00000001


	//----- nvinfo : EIATTR_CRS_STACK_SIZE
	.align		4
.L_30:
        /*0440*/ 	.byte	0x04, 0x1e
        /*0442*/ 	.short	(.L_32 - .L_31)
.L_31:
        /*0444*/ 	.word	0x00000000


	//----- nvinfo : EIATTR_CBANK_PARAM_SIZE
	.align		4
.L_32:
        /*0448*/ 	.byte	0x03, 0x19
        /*044a*/ 	.short	0x03f0


	//----- nvinfo : EIATTR_PARAM_CBANK
	.align		4
        /*044c*/ 	.byte	0x04, 0x0a
        /*044e*/ 	.short	(.L_34 - .L_33)
	.align		4
.L_33:
        /*0450*/ 	.word	index@(.nv.constant0._ZN7cutlass13device_kernelINS_4conv6kernel13ConvUniversalINS1_16ConvProblemShapeILNS1_8OperatorE0ELi2EEENS1_10collective14CollectiveConvINS1_46MainloopSm90TmaGmmaWarpSpecializedImplicitGemmILS5_0ELi18ELi2EN4cute5tupleIJNSA_1CILi2EEENSC_ILi1EEESE_EEENS1_36KernelImplicitTmaWarpSpecializedSm90ELi1EEENSB_IJNSC_ILi128EEENSC_ILi64EEENSB_IJNSC_ILi32EEEEEEEEENS_10bfloat16_tESN_NSA_8TiledMMAINSA_8MMA_AtomIJNSA_4SM904GMMA27MMA_64x64x16_F32BF16BF16_SSILNSR_5MajorE0ELST_0ELNSR_7ScaleInE1ELSU_1EEEEEENSA_6LayoutINSB_IJSE_SE_SE_EEENSB_IJNSC_ILi0EEESZ_SZ_EEEEENSB_IJNSA_10UnderscoreES12_S12_EEEEENS7_6detail26Sm90ImplicitGemmTileTraitsINSA_20SM90_TMA_LOAD_IM2COLENSA_14ComposedLayoutINSA_7SwizzleILi2ELi4ELi3EEENSA_18smem_ptr_flag_bitsILi16EEENSX_INSB_IJNSB_IJNSC_ILi8EEENSC_ILi16EEEEEENSB_IJSK_SE_EEENSB_IJSE_NSC_ILi18EEEEEEEEENSB_IJNSB_IJSK_NSC_ILi256EEEEEENSB_IJSE_SZ_EEENSB_IJSZ_NSC_ILi4096EEEEEEEEEEEEEvEENS16_INSA_23SM90_TMA_LOAD_MULTICASTENS18_IS1A_S1C_NSX_INSB_IJNSB_IJS1D_S1D_EEES1G_S1I_EEENSB_IJS1L_S1M_NSB_IJSZ_NSC_ILi2048EEEEEEEEEEEEEvEEEENS_8epilogue10collective6detail29Sm90TmaWarpSpecializedAdapterINS24_15DefaultEpilogueISN_NSB_IJNSB_IJlllEEESE_SZ_EEES29_NS23_6thread17LinearCombinationISN_Li1EffLNS2A_9ScaleType4KindE0ELNS_15FloatRoundStyleE2ESN_EENS_4gemm15EpilogueDefaultEEEEEvvEEEEvNT_6ParamsE)
        /*0454*/ 	.short	0x0210
        /*0456*/ 	.short	0x03f0


	//----- nvinfo : EIATTR_SW_WAR
	.align		4
.L_34:
        /*0458*/ 	.byte	0x04, 0x36
        /*045a*/ 	.short	(.L_36 - .L_35)
.L_35:
        /*045c*/ 	.word	0x00000008
.L_36:


//--------------------- .nv.callgraph             --------------------------
	.section	.nv.callgraph,"",@"SHT_CUDA_CALLGRAPH"
	.align	4
	.sectionentsize	8
	.align		4
        /*0000*/ 	.word	0x00000000
	.align		4
        /*0004*/ 	.word	0xffffffff
	.align		4
        /*0008*/ 	.word	0x00000000
	.align		4
        /*000c*/ 	.word	0xfffffffe
	.align		4
        /*0010*/ 	.word	0x00000000
	.align		4
        /*0014*/ 	.word	0xfffffffd
	.align		4
        /*0018*/ 	.word	0x00000000
	.align		4
        /*001c*/ 	.word	0xfffffffc


//--------------------- .nv.constant4             --------------------------
	.section	.nv.constant4,"a",@progbits
	.align	8
	.align		8
.nv.constant4:
        /*0000*/ 	.dword	_ZN39_INTERNAL_5afb0d84_4_k_cu_5cde8cb3_27074cuda3std3__45__cpo5beginE
	.align		8
        /*0008*/ 	.dword	_ZN39_INTERNAL_5afb0d84_4_k_cu_5cde8cb3_27074cuda3std3__45__cpo3endE
	.align		8
        /*0010*/ 	.dword	_ZN39_INTERNAL_5afb0d84_4_k_cu_5cde8cb3_27074cuda3std3__45__cpo6cbeginE
	.align		8
        /*0018*/ 	.dword	_ZN39_INTERNAL_5afb0d84_4_k_cu_5cde8cb3_27074cuda3std3__45__cpo4cendE
	.align		8
        /*0020*/ 	.dword	_ZN39_INTERNAL_5afb0d84_4_k_cu_5cde8cb3_27074cuda3std3__441_GLOBAL__N__5afb0d84_4_k_cu_5cde8cb3_27076ignoreE
	.align		8
        /*0028*/ 	.dword	_ZN39_INTERNAL_5afb0d84_4_k_cu_5cde8cb3_27074cuda3std3__419piecewise_constructE
	.align		8
        /*0030*/ 	.dword	_ZN39_INTERNAL_5afb0d84_4_k_cu_5cde8cb3_27074cuda3std3__48in_placeE
	.align		8
        /*0038*/ 	.dword	_ZN39_INTERNAL_5afb0d84_4_k_cu_5cde8cb3_27074cuda3std6ranges3__45__cpo4swapE
	.align		8
        /*0040*/ 	.dword	_ZN39_INTERNAL_5afb0d84_4_k_cu_5cde8cb3_27074cuda3std6ranges3__45__cpo9iter_moveE
	.align		8
        /*0048*/ 	.dword	_ZN39_INTERNAL_5afb0d84_4_k_cu_5cde8cb3_27074cute7productE
	.align		8
        /*0050*/ 	.dword	_ZN39_INTERNAL_5afb0d84_4_k_cu_5cde8cb3_27074cute1_E


//--------------------- .text._ZN7cutlass13device_kernelINS_4conv6kernel13ConvUniversalINS1_16ConvProblemShapeILNS1_8OperatorE0ELi2EEENS1_10collective14CollectiveConvINS1_46MainloopSm90TmaGmmaWarpSpecializedImplicitGemmILS5_0ELi18ELi2EN4cute5tupleIJNSA_1CILi2EEENSC_ILi1EEESE_EEENS1_36KernelImplicitTmaWarpSpecializedSm90ELi1EEENSB_IJNSC_ILi128EEENSC_ILi64EEENSB_IJNSC_ILi32EEEEEEEEENS_10bfloat16_tESN_NSA_8TiledMMAINSA_8MMA_AtomIJNSA_4SM904GMMA27MMA_64x64x16_F32BF16BF16_SSILNSR_5MajorE0ELST_0ELNSR_7ScaleInE1ELSU_1EEEEEENSA_6LayoutINSB_IJSE_SE_SE_EEENSB_IJNSC_ILi0EEESZ_SZ_EEEEENSB_IJNSA_10UnderscoreES12_S12_EEEEENS7_6detail26Sm90ImplicitGemmTileTraitsINSA_20SM90_TMA_LOAD_IM2COLENSA_14ComposedLayoutINSA_7SwizzleILi2ELi4ELi3EEENSA_18smem_ptr_flag_bitsILi16EEENSX_INSB_IJNSB_IJNSC_ILi8EEENSC_ILi16EEEEEENSB_IJSK_SE_EEENSB_IJSE_NSC_ILi18EEEEEEEEENSB_IJNSB_IJSK_NSC_ILi256EEEEEENSB_IJSE_SZ_EEENSB_IJSZ_NSC_ILi4096EEEEEEEEEEEEEvEENS16_INSA_23SM90_TMA_LOAD_MULTICASTENS18_IS1A_S1C_NSX_INSB_IJNSB_IJS1D_S1D_EEES1G_S1I_EEENSB_IJS1L_S1M_NSB_IJSZ_NSC_ILi2048EEEEEEEEEEEEEvEEEENS_8epilogue10collective6detail29Sm90TmaWarpSpecializedAdapterINS24_15DefaultEpilogueISN_NSB_IJNSB_IJlllEEESE_SZ_EEES29_NS23_6thread17LinearCombinationISN_Li1EffLNS2A_9ScaleType4KindE0ELNS_15FloatRoundStyleE2ESN_EENS_4gemm15EpilogueDefaultEEEEEvvEEEEvNT_6ParamsE --------------------------
	.section	.text._ZN7cutlass13device_kernelINS_4conv6kernel13ConvUniversalINS1_16ConvProblemShapeILNS1_8OperatorE0ELi2EEENS1_10collective14CollectiveConvINS1_46MainloopSm90TmaGmmaWarpSpecializedImplicitGemmILS5_0ELi18ELi2EN4cute5tupleIJNSA_1CILi2EEENSC_ILi1EEESE_EEENS1_36KernelImplicitTmaWarpSpecializedSm90ELi1EEENSB_IJNSC_ILi128EEENSC_ILi64EEENSB_IJNSC_ILi32EEEEEEEEENS_10bfloat16_tESN_NSA_8TiledMMAINSA_8MMA_AtomIJNSA_4SM904GMMA27MMA_64x64x16_F32BF16BF16_SSILNSR_5MajorE0ELST_0ELNSR_7ScaleInE1ELSU_1EEEEEENSA_6LayoutINSB_IJSE_SE_SE_EEENSB_IJNSC_ILi0EEESZ_SZ_EEEEENSB_IJNSA_10UnderscoreES12_S12_EEEEENS7_6detail26Sm90ImplicitGemmTileTraitsINSA_20SM90_TMA_LOAD_IM2COLENSA_14ComposedLayoutINSA_7SwizzleILi2ELi4ELi3EEENSA_18smem_ptr_flag_bitsILi16EEENSX_INSB_IJNSB_IJNSC_ILi8EEENSC_ILi16EEEEEENSB_IJSK_SE_EEENSB_IJSE_NSC_ILi18EEEEEEEEENSB_IJNSB_IJSK_NSC_ILi256EEEEEENSB_IJSE_SZ_EEENSB_IJSZ_NSC_ILi4096EEEEEEEEEEEEEvEENS16_INSA_23SM90_TMA_LOAD_MULTICASTENS18_IS1A_S1C_NSX_INSB_IJNSB_IJS1D_S1D_EEES1G_S1I_EEENSB_IJS1L_S1M_NSB_IJSZ_NSC_ILi2048EEEEEEEEEEEEEvEEEENS_8epilogue10collective6detail29Sm90TmaWarpSpecializedAdapterINS24_15DefaultEpilogueISN_NSB_IJNSB_IJlllEEESE_SZ_EEES29_NS23_6thread17LinearCombinationISN_Li1EffLNS2A_9ScaleType4KindE0ELNS_15FloatRoundStyleE2ESN_EENS_4gemm15EpilogueDefaultEEEEEvvEEEEvNT_6ParamsE,"ax",@progbits
	.align	128
.text._ZN7cutlass13device_kernelINS_4conv6kernel13ConvUniversalINS1_16ConvProblemShapeILNS1_8OperatorE0ELi2EEENS1_10collective14CollectiveConvINS1_46MainloopSm90TmaGmmaWarpSpecializedImplicitGemmILS5_0ELi18ELi2EN4cute5tupleIJNSA_1CILi2EEENSC_ILi1EEESE_EEENS1_36KernelImplicitTmaWarpSpecializedSm90ELi1EEENSB_IJNSC_ILi128EEENSC_ILi64EEENSB_IJNSC_ILi32EEEEEEEEENS_10bfloat16_tESN_NSA_8TiledMMAINSA_8MMA_AtomIJNSA_4SM904GMMA27MMA_64x64x16_F32BF16BF16_SSILNSR_5MajorE0ELST_0ELNSR_7ScaleInE1ELSU_1EEEEEENSA_6LayoutINSB_IJSE_SE_SE_EEENSB_IJNSC_ILi0EEESZ_SZ_EEEEENSB_IJNSA_10UnderscoreES12_S12_EEEEENS7_6detail26Sm90ImplicitGemmTileTraitsINSA_20SM90_TMA_LOAD_IM2COLENSA_14ComposedLayoutINSA_7SwizzleILi2ELi4ELi3EEENSA_18smem_ptr_flag_bitsILi16EEENSX_INSB_IJNSB_IJNSC_ILi8EEENSC_ILi16EEEEEENSB_IJSK_SE_EEENSB_IJSE_NSC_ILi18EEEEEEEEENSB_IJNSB_IJSK_NSC_ILi256EEEEEENSB_IJSE_SZ_EEENSB_IJSZ_NSC_ILi4096EEEEEEEEEEEEEvEENS16_INSA_23SM90_TMA_LOAD_MULTICASTENS18_IS1A_S1C_NSX_INSB_IJNSB_IJS1D_S1D_EEES1G_S1I_EEENSB_IJS1L_S1M_NSB_IJSZ_NSC_ILi2048EEEEEEEEEEEEEvEEEENS_8epilogue10collective6detail29Sm90TmaWarpSpecializedAdapterINS24_15DefaultEpilogueISN_NSB_IJNSB_IJlllEEESE_SZ_EEES29_NS23_6thread17LinearCombinationISN_Li1EffLNS2A_9ScaleType4KindE0ELNS_15FloatRoundStyleE2ESN_EENS_4gemm15EpilogueDefaultEEEEEvvEEEEvNT_6ParamsE:
        .type           _ZN7cutlass13device_kernelINS_4conv6kernel13ConvUniversalINS1_16ConvProblemShapeILNS1_8OperatorE0ELi2EEENS1_10collective14CollectiveConvINS1_46MainloopSm90TmaGmmaWarpSpecializedImplicitGemmILS5_0ELi18ELi2EN4cute5tupleIJNSA_1CILi2EEENSC_ILi1EEESE_EEENS1_36KernelImplicitTmaWarpSpecializedSm90ELi1EEENSB_IJNSC_ILi128EEENSC_ILi64EEENSB_IJNSC_ILi32EEEEEEEEENS_10bfloat16_tESN_NSA_8TiledMMAINSA_8MMA_AtomIJNSA_4SM904GMMA27MMA_64x64x16_F32BF16BF16_SSILNSR_5MajorE0ELST_0ELNSR_7ScaleInE1ELSU_1EEEEEENSA_6LayoutINSB_IJSE_SE_SE_EEENSB_IJNSC_ILi0EEESZ_SZ_EEEEENSB_IJNSA_10UnderscoreES12_S12_EEEEENS7_6detail26Sm90ImplicitGemmTileTraitsINSA_20SM90_TMA_LOAD_IM2COLENSA_14ComposedLayoutINSA_7SwizzleILi2ELi4ELi3EEENSA_18smem_ptr_flag_bitsILi16EEENSX_INSB_IJNSB_IJNSC_ILi8EEENSC_ILi16EEEEEENSB_IJSK_SE_EEENSB_IJSE_NSC_ILi18EEEEEEEEENSB_IJNSB_IJSK_NSC_ILi256EEEEEENSB_IJSE_SZ_EEENSB_IJSZ_NSC_ILi4096EEEEEEEEEEEEEvEENS16_INSA_23SM90_TMA_LOAD_MULTICASTENS18_IS1A_S1C_NSX_INSB_IJNSB_IJS1D_S1D_EEES1G_S1I_EEENSB_IJS1L_S1M_NSB_IJSZ_NSC_ILi2048EEEEEEEEEEEEEvEEEENS_8epilogue10collective6detail29Sm90TmaWarpSpecializedAdapterINS24_15DefaultEpilogueISN_NSB_IJNSB_IJlllEEESE_SZ_EEES29_NS23_6thread17LinearCombinationISN_Li1EffLNS2A_9ScaleType4KindE0ELNS_15FloatRoundStyleE2ESN_EENS_4gemm15EpilogueDefaultEEEEEvvEEEEvNT_6ParamsE,@function
        .size           _ZN7cutlass13device_kernelINS_4conv6kernel13ConvUniversalINS1_16ConvProblemShapeILNS1_8OperatorE0ELi2EEENS1_10collective14CollectiveConvINS1_46MainloopSm90TmaGmmaWarpSpecializedImplicitGemmILS5_0ELi18ELi2EN4cute5tupleIJNSA_1CILi2EEENSC_ILi1EEESE_EEENS1_36KernelImplicitTmaWarpSpecializedSm90ELi1EEENSB_IJNSC_ILi128EEENSC_ILi64EEENSB_IJNSC_ILi32EEEEEEEEENS_10bfloat16_tESN_NSA_8TiledMMAINSA_8MMA_AtomIJNSA_4SM904GMMA27MMA_64x64x16_F32BF16BF16_SSILNSR_5MajorE0ELST_0ELNSR_7ScaleInE1ELSU_1EEEEEENSA_6LayoutINSB_IJSE_SE_SE_EEENSB_IJNSC_ILi0EEESZ_SZ_EEEEENSB_IJNSA_10UnderscoreES12_S12_EEEEENS7_6detail26Sm90ImplicitGemmTileTraitsINSA_20SM90_TMA_LOAD_IM2COLENSA_14ComposedLayoutINSA_7SwizzleILi2ELi4ELi3EEENSA_18smem_ptr_flag_bitsILi16EEENSX_INSB_IJNSB_IJNSC_ILi8EEENSC_ILi16EEEEEENSB_IJSK_SE_EEENSB_IJSE_NSC_ILi18EEEEEEEEENSB_IJNSB_IJSK_NSC_ILi256EEEEEENSB_IJSE_SZ_EEENSB_IJSZ_NSC_ILi4096EEEEEEEEEEEEEvEENS16_INSA_23SM90_TMA_LOAD_MULTICASTENS18_IS1A_S1C_NSX_INSB_IJNSB_IJS1D_S1D_EEES1G_S1I_EEENSB_IJS1L_S1M_NSB_IJSZ_NSC_ILi2048EEEEEEEEEEEEEvEEEENS_8epilogue10collective6detail29Sm90TmaWarpSpecializedAdapterINS24_15DefaultEpilogueISN_NSB_IJNSB_IJlllEEESE_SZ_EEES29_NS23_6thread17LinearCombinationISN_Li1EffLNS2A_9ScaleType4KindE0ELNS_15FloatRoundStyleE2ESN_EENS_4gemm15EpilogueDefaultEEEEEvvEEEEvNT_6ParamsE,(.L_x_176 - _ZN7cutlass13device_kernelINS_4conv6kernel13ConvUniversalINS1_16ConvProblemShapeILNS1_8OperatorE0ELi2EEENS1_10collective14CollectiveConvINS1_46MainloopSm90TmaGmmaWarpSpecializedImplicitGemmILS5_0ELi18ELi2EN4cute5tupleIJNSA_1CILi2EEENSC_ILi1EEESE_EEENS1_36KernelImplicitTmaWarpSpecializedSm90ELi1EEENSB_IJNSC_ILi128EEENSC_ILi64EEENSB_IJNSC_ILi32EEEEEEEEENS_10bfloat16_tESN_NSA_8TiledMMAINSA_8MMA_AtomIJNSA_4SM904GMMA27MMA_64x64x16_F32BF16BF16_SSILNSR_5MajorE0ELST_0ELNSR_7ScaleInE1ELSU_1EEEEEENSA_6LayoutINSB_IJSE_SE_SE_EEENSB_IJNSC_ILi0EEESZ_SZ_EEEEENSB_IJNSA_10UnderscoreES12_S12_EEEEENS7_6detail26Sm90ImplicitGemmTileTraitsINSA_20SM90_TMA_LOAD_IM2COLENSA_14ComposedLayoutINSA_7SwizzleILi2ELi4ELi3EEENSA_18smem_ptr_flag_bitsILi16EEENSX_INSB_IJNSB_IJNSC_ILi8EEENSC_ILi16EEEEEENSB_IJSK_SE_EEENSB_IJSE_NSC_ILi18EEEEEEEEENSB_IJNSB_IJSK_NSC_ILi256EEEEEENSB_IJSE_SZ_EEENSB_IJSZ_NSC_ILi4096EEEEEEEEEEEEEvEENS16_INSA_23SM90_TMA_LOAD_MULTICASTENS18_IS1A_S1C_NSX_INSB_IJNSB_IJS1D_S1D_EEES1G_S1I_EEENSB_IJS1L_S1M_NSB_IJSZ_NSC_ILi2048EEEEEEEEEEEEEvEEEENS_8epilogue10collective6detail29Sm90TmaWarpSpecializedAdapterINS24_15DefaultEpilogueISN_NSB_IJNSB_IJlllEEESE_SZ_EEES29_NS23_6thread17LinearCombinationISN_Li1EffLNS2A_9ScaleType4KindE0ELNS_15FloatRoundStyleE2ESN_EENS_4gemm15EpilogueDefaultEEEEEvvEEEEvNT_6ParamsE)
        .other          _ZN7cutlass13device_kernelINS_4conv6kernel13ConvUniversalINS1_16ConvProblemShapeILNS1_8OperatorE0ELi2EEENS1_10collective14CollectiveConvINS1_46MainloopSm90TmaGmmaWarpSpecializedImplicitGemmILS5_0ELi18ELi2EN4cute5tupleIJNSA_1CILi2EEENSC_ILi1EEESE_EEENS1_36KernelImplicitTmaWarpSpecializedSm90ELi1EEENSB_IJNSC_ILi128EEENSC_ILi64EEENSB_IJNSC_ILi32EEEEEEEEENS_10bfloat16_tESN_NSA_8TiledMMAINSA_8MMA_AtomIJNSA_4SM904GMMA27MMA_64x64x16_F32BF16BF16_SSILNSR_5MajorE0ELST_0ELNSR_7ScaleInE1ELSU_1EEEEEENSA_6LayoutINSB_IJSE_SE_SE_EEENSB_IJNSC_ILi0EEESZ_SZ_EEEEENSB_IJNSA_10UnderscoreES12_S12_EEEEENS7_6detail26Sm90ImplicitGemmTileTraitsINSA_20SM90_TMA_LOAD_IM2COLENSA_14ComposedLayoutINSA_7SwizzleILi2ELi4ELi3EEENSA_18smem_ptr_flag_bitsILi16EEENSX_INSB_IJNSB_IJNSC_ILi8EEENSC_ILi16EEEEEENSB_IJSK_SE_EEENSB_IJSE_NSC_ILi18EEEEEEEEENSB_IJNSB_IJSK_NSC_ILi256EEEEEENSB_IJSE_SZ_EEENSB_IJSZ_NSC_ILi4096EEEEEEEEEEEEEvEENS16_INSA_23SM90_TMA_LOAD_MULTICASTENS18_IS1A_S1C_NSX_INSB_IJNSB_IJS1D_S1D_EEES1G_S1I_EEENSB_IJS1L_S1M_NSB_IJSZ_NSC_ILi2048EEEEEEEEEEEEEvEEEENS_8epilogue10collective6detail29Sm90TmaWarpSpecializedAdapterINS24_15DefaultEpilogueISN_NSB_IJNSB_IJlllEEESE_SZ_EEES29_NS23_6thread17LinearCombinationISN_Li1EffLNS2A_9ScaleType4KindE0ELNS_15FloatRoundStyleE2ESN_EENS_4gemm15EpilogueDefaultEEEEEvvEEEEvNT_6ParamsE,@"STO_CUDA_ENTRY STV_DEFAULT"
_ZN7cutlass13device_kernelINS_4conv6kernel13ConvUniversalINS1_16ConvProblemShapeILNS1_8OperatorE0ELi2EEENS1_10collective14CollectiveConvINS1_46MainloopSm90TmaGmmaWarpSpecializedImplicitGemmILS5_0ELi18ELi2EN4cute5tupleIJNSA_1CILi2EEENSC_ILi1EEESE_EEENS1_36KernelImplicitTmaWarpSpecializedSm90ELi1EEENSB_IJNSC_ILi128EEENSC_ILi64EEENSB_IJNSC_ILi32EEEEEEEEENS_10bfloat16_tESN_NSA_8TiledMMAINSA_8MMA_AtomIJNSA_4SM904GMMA27MMA_64x64x16_F32BF16BF16_SSILNSR_5MajorE0ELST_0ELNSR_7ScaleInE1ELSU_1EEEEEENSA_6LayoutINSB_IJSE_SE_SE_EEENSB_IJNSC_ILi0EEESZ_SZ_EEEEENSB_IJNSA_10UnderscoreES12_S12_EEEEENS7_6detail26Sm90ImplicitGemmTileTraitsINSA_20SM90_TMA_LOAD_IM2COLENSA_14ComposedLayoutINSA_7SwizzleILi2ELi4ELi3EEENSA_18smem_ptr_flag_bitsILi16EEENSX_INSB_IJNSB_IJNSC_ILi8EEENSC_ILi16EEEEEENSB_IJSK_SE_EEENSB_IJSE_NSC_ILi18EEEEEEEEENSB_IJNSB_IJSK_NSC_ILi256EEEEEENSB_IJSE_SZ_EEENSB_IJSZ_NSC_ILi4096EEEEEEEEEEEEEvEENS16_INSA_23SM90_TMA_LOAD_MULTICASTENS18_IS1A_S1C_NSX_INSB_IJNSB_IJS1D_S1D_EEES1G_S1I_EEENSB_IJS1L_S1M_NSB_IJSZ_NSC_ILi2048EEEEEEEEEEEEEvEEEENS_8epilogue10collective6detail29Sm90TmaWarpSpecializedAdapterINS24_15DefaultEpilogueISN_NSB_IJNSB_IJlllEEESE_SZ_EEES29_NS23_6thread17LinearCombinationISN_Li1EffLNS2A_9ScaleType4KindE0ELNS_15FloatRoundStyleE2ESN_EENS_4gemm15EpilogueDefaultEEEEEvvEEEEvNT_6ParamsE:
[----:B------:R-:W-:Y:S01]  /*0000*/  LDC R1, c[0x0][0x28] ;  /* 0x00000a00ff017b82 */ /* 0x000fe20000000800 */
[----:B------:R-:W0:Y:S01]  /*0010*/  S2R R10, SR_TID.X ;  /* 0x00000000000a7919 */ /* 0x000e220000002100 */
[----:B------:R-:W-:Y:S01]  /*0020*/  ELECT P0, URZ, PT ;  /* 0x00000000003f782f */ /* 0x000fe20003800000 */
[----:B------:R-:W-:Y:S01]  /*0030*/  BSSY B0, `(.L_x_0) ;  /* 0x0000010000007945 */ /* 0x000fe20003800000 */
[----:B------:R-:W1:Y:S01]  /*0040*/  S2R R11, SR_CTAID.X ;  /* 0x00000000000b7919 */ /* 0x000e620000002500 */
[--C-:B0-----:R-:W-:Y:S02]  /*0050*/  SHF.R.U32.HI R0, RZ, 0x5, R10.reuse ;  /* 0x00000005ff007819 */ /* 0x101fe4000001160a */
[----:B------:R-:W-:-:S03]  /*0060*/  SHF.R.U32.HI R2, RZ, 0x7, R10 ;  /* 0x00000007ff027819 */ /* 0x000fc6000001160a */
[----:B------:R-:W0:Y:S04]  /*0070*/  SHFL.IDX PT, R3, R0, RZ, 0x1f ;  /* 0x00001fff00037589 */ /* 0x000e2800000e0000 */
[----:B------:R2:W3:Y:S01]  /*0080*/  SHFL.IDX PT, R9, R2, RZ, 0x1f ;  /* 0x00001fff02097589 */ /* 0x0004e200000e0000 */
[----:B0-----:R-:W-:-:S13]  /*0090*/  ISETP.NE.OR P0, PT, R3, RZ, !P0 ;  /* 0x000000ff0300720c */ /* 0x001fda0004705670 */
[----:B-123--:R-:W-:Y:S05]  /*00a0*/  @P0 BRA `(.L_x_1) ;  /* 0x0000000000200947 */ /* 0x00efea0003800000 */
[----:B------:R-:W-:Y:S02]  /*00b0*/  ULDC.64 UR4, c[0x0][0x198] ;  /* 0x0000660000047ab9 */ /* 0x000fe40000000a00 */
[----:B------:R-:W-:Y:S02]  /*00c0*/  UIADD3 UR6, UP0, UR4, 0xf0, URZ ;  /* 0x000000f004067890 */ /* 0x000fe4000ff1e03f */
[----:B------:R-:W-:Y:S02]  /*00d0*/  UIADD3 UR4, UP1, UR4, 0x1f0, URZ ;  /* 0x000001f004047890 */ /* 0x000fe4000ff3e03f */
[----:B------:R-:W-:Y:S02]  /*00e0*/  UIADD3.X UR7, URZ, UR5, URZ, UP0, !UPT ;  /* 0x000000053f077290 */ /* 0x000fe400087fe43f */
[----:B------:R-:W-:-:S07]  /*00f0*/  UIADD3.X UR5, URZ, UR5, URZ, UP1, !UPT ;  /* 0x000000053f057290 */ /* 0x000fce0008ffe43f */
[----:B------:R0:W-:Y:S02]  /*0100*/  UTMACCTL.PF [UR6] ;  /* 0x00000000060079b9 */ /* 0x0001e40008040000 */
[----:B------:R0:W-:Y:S02]  /*0110*/  UTMACCTL.PF [UR4] ;  /* 0x00000000040079b9 */ /* 0x0001e40008040000 */
[----:B0-----:R-:W-:Y:S01]  /*0120*/  NOP ;  /* 0x0000000000007918 */ /* 0x001fe20000000000 */
.L_x_1:
[----:B------:R-:W-:Y:S05]  /*0130*/  BSYNC B0 ;  /* 0x0000000000007941 */ /* 0x000fea0003800000 */
.L_x_0:
[----:B------:R-:W0:Y:S01]  /*0140*/  SHFL.IDX PT, R0, R0, RZ, 0x1f ;  /* 0x00001fff00007589 */ /* 0x000e2200000e0000 */
[----:B------:R-:W-:Y:S02]  /*0150*/  SHF.R.S32.HI R5, RZ, 0x1f, R10 ;  /* 0x0000001fff057819 */ /* 0x000fe4000001140a */
[----:B------:R-:W-:Y:S01]  /*0160*/  I2FP.F32.U32 R6, R11 ;  /* 0x0000000b00067245 */ /* 0x000fe20000201000 */
[----:B------:R-:W1:Y:S01]  /*0170*/  S2R R13, SR_CTAID.Y ;  /* 0x00000000000d7919 */ /* 0x000e620000002600 */
[----:B------:R-:W-:-:S04]  /*0180*/  LEA.HI R5, R5, R10, RZ, 0x7 ;  /* 0x0000000a05057211 */ /* 0x000fc800078f38ff */
[----:B------:R-:W-:-:S05]  /*0190*/  LOP3.LUT R5, R5, 0xffffff80, RZ, 0xc0, !PT ;  /* 0xffffff8005057812 */ /* 0x000fca00078ec0ff */
[----:B------:R-:W-:-:S05]  /*01a0*/  IMAD.IADD R17, R10, 0x1, -R5 ;  /* 0x000000010a117824 */ /* 0x000fca00078e0a05 */
[----:B------:R-:W-:-:S04]  /*01b0*/  SHF.R.S32.HI R2, RZ, 0x1f, R17 ;  /* 0x0000001fff027819 */ /* 0x000fc80000011411 */
[----:B------:R-:W-:Y:S02]  /*01c0*/  LEA.HI R2, R2, R17, RZ, 0x3 ;  /* 0x0000001102027211 */ /* 0x000fe400078f18ff */
[----:B0-----:R-:W-:Y:S02]  /*01d0*/  ISETP.NE.AND P0, PT, R0, RZ, PT ;  /* 0x000000ff0000720c */ /* 0x001fe40003f05270 */
[--C-:B------:R-:W-:Y:S02]  /*01e0*/  SHF.R.S32.HI R4, RZ, 0x3, R2.reuse ;  /* 0x00000003ff047819 */ /* 0x100fe40000011402 */
[----:B------:R-:W-:Y:S02]  /*01f0*/  SHF.R.S32.HI R5, RZ, 0x1f, R2 ;  /* 0x0000001fff057819 */ /* 0x000fe40000011402 */
[----:B------:R-:W-:-:S07]  /*0200*/  SHF.R.S32.HI R7, RZ, 0x1f, R0 ;  /* 0x0000001fff077819 */ /* 0x000fce0000011400 */
[----:B-1----:R-:W-:Y:S05]  /*0210*/  @P0 BRA `(.L_x_2) ;  /* 0x0000000000d40947 */ /* 0x002fea0003800000 */
[----:B------:R-:W-:Y:S01]  /*0220*/  ELECT P0, URZ, PT ;  /* 0x00000000003f782f */ /* 0x000fe20003800000 */
[----:B------:R-:W-:-:S12]  /*0230*/  BSSY B0, `(.L_x_2) ;  /* 0x0000033000007945 */ /* 0x000fd80003800000 */
[----:B------:R-:W-:Y:S05]  /*0240*/  @!P0 BRA `(.L_x_3) ;  /* 0x0000000000c48947 */ /* 0x000fea0003800000 */
[----:B------:R-:W0:Y:S01]  /*0250*/  S2UR UR8, SR_CgaCtaId ;  /* 0x00000000000879c3 */ /* 0x000e220000008800 */
[----:B------:R-:W-:Y:S01]  /*0260*/  UMOV UR4, 0x400 ;  /* 0x0000040000047882 */ /* 0x000fe20000000000 */
[----:B------:R-:W-:Y:S01]  /*0270*/  UMOV UR5, 0x1 ;  /* 0x0000000100057882 */ /* 0x000fe20000000000 */
[----:B------:R-:W-:Y:S02]  /*0280*/  UMOV UR6, 0x2 ;  /* 0x0000000200067882 */ /* 0x000fe40000000000 */
[----:B------:R-:W-:-:S04]  /*0290*/  UIADD3 UR6, -UR6, 0x100000, URZ ;  /* 0x0010000006067890 */ /* 0x000fc8000fffe13f */
[----:B------:R-:W-:Y:S02]  /*02a0*/  USHF.L.U32 UR7, UR6, 0xb, URZ ;  /* 0x0000000b06077899 */ /* 0x000fe4000800063f */
[----:B------:R-:W-:Y:S02]  /*02b0*/  USHF.L.U32 UR6, UR6, 0x1, URZ ;  /* 0x0000000106067899 */ /* 0x000fe4000800063f */
[----:B0-----:R-:W-:Y:S02]  /*02c0*/  ULEA UR8, UR8, UR4, 0x18 ;  /* 0x0000000408087291 */ /* 0x001fe4000f8ec03f */
[----:B------:R-:W-:-:S04]  /*02d0*/  UIADD3 UR4, -UR5, 0x100000, URZ ;  /* 0x0010000005047890 */ /* 0x000fc8000fffe13f */
[----:B------:R-:W-:Y:S02]  /*02e0*/  USHF.L.U32 UR5, UR4, 0xb, URZ ;  /* 0x0000000b04057899 */ /* 0x000fe4000800063f */
[----:B------:R-:W-:Y:S01]  /*02f0*/  USHF.L.U32 UR4, UR4, 0x1, URZ ;  /* 0x0000000104047899 */ /* 0x000fe2000800063f */
[----:B------:R-:W0:Y:S11]  /*0300*/  FENCE.VIEW.ASYNC.S ;  /* 0x00000000000073c6 */ /* 0x000e360000000000 */
[----:B0-----:R0:W1:Y:S01]  /*0310*/  SYNCS.EXCH.64 URZ, [UR8+0x36000], UR4 ;  /* 0x03600004083f75b2 */ /* 0x0010620008000100 */
[----:B------:R0:W2:Y:S01]  /*0320*/  SYNCS.EXCH.64 URZ, [UR8+0x36090], UR6 ;  /* 0x03609006083f75b2 */ /* 0x0000a20008000100 */
[----:B------:R0:W3:Y:S01]  /*0330*/  SYNCS.EXCH.64 URZ, [UR8+0x36008], UR4 ;  /* 0x03600804083f75b2 */ /* 0x0000e20008000100 */
[----:B------:R0:W4:Y:S01]  /*0340*/  SYNCS.EXCH.64 URZ, [UR8+0x36098], UR6 ;  /* 0x03609806083f75b2 */ /* 0x0001220008000100 */
[----:B------:R0:W0:Y:S01]  /*0350*/  SYNCS.EXCH.64 URZ, [UR8+0x36010], UR4 ;  /* 0x03601004083f75b2 */ /* 0x0000220008000100 */
        /* <DEDUP_REMOVED lines=31> */
[----:B-1234-:R-:W-:Y:S01]  /*0550*/  NOP ;  /* 0x0000000000007918 */ /* 0x01efe20000000000 */
.L_x_3:
[----:B0-----:R-:W-:Y:S05]  /*0560*/  BSYNC B0 ;  /* 0x0000000000007941 */ /* 0x001fea0003800000 */
.L_x_2:
[----:B------:R-:W-:Y:S01]  /*0570*/  ULDC UR4, c[0x0][0x150] ;  /* 0x0000540000047ab9 */ /* 0x000fe20000000800 */
[----:B------:R-:W-:Y:S01]  /*0580*/  LEA.HI R5, R5, R4, RZ, 0x2 ;  /* 0x0000000405057211 */ /* 0x000fe200078f10ff */
[----:B------:R-:W-:Y:S01]  /*0590*/  FMUL R6, R6, UR4 ;  /* 0x0000000406067c20 */ /* 0x000fe20008400000 */
[----:B------:R-:W-:Y:S01]  /*05a0*/  LEA.HI R7, R7, R0, RZ, 0x2 ;  /* 0x0000000007077211 */ /* 0x000fe200078f10ff */
[----:B------:R-:W-:Y:S01]  /*05b0*/  ULDC UR4, c[0x0][0x154] ;  /* 0x0000550000047ab9 */ /* 0x000fe20000000800 */
[----:B------:R-:W-:Y:S01]  /*05c0*/  LOP3.LUT R5, R5, 0xfffffffc, RZ, 0xc0, !PT ;  /* 0xfffffffc05057812 */ /* 0x000fe200078ec0ff */
[----:B------:R-:W0:Y:S01]  /*05d0*/  LDC R12, c[0x0][0x140] ;  /* 0x00005000ff0c7b82 */ /* 0x000e220000000800 */
[----:B------:R-:W-:Y:S01]  /*05e0*/  LOP3.LUT R7, R7, 0x3ffffffc, RZ, 0xc0, !PT ;  /* 0x3ffffffc07077812 */ /* 0x000fe200078ec0ff */
[----:B------:R-:W1:Y:S01]  /*05f0*/  F2I.U32.TRUNC.NTZ R6, R6 ;  /* 0x0000000600067305 */ /* 0x000e62000020f000 */
[----:B------:R-:W-:Y:S01]  /*0600*/  I2FP.F32.U32 R2, R13 ;  /* 0x0000000d00027245 */ /* 0x000fe20000201000 */
[----:B------:R-:W-:Y:S01]  /*0610*/  IMAD.IADD R5, R4, 0x1, -R5 ;  /* 0x0000000104057824 */ /* 0x000fe200078e0a05 */
[----:B------:R-:W-:Y:S01]  /*0620*/  LOP3.LUT P0, RZ, R17, 0x7, RZ, 0xc0, !PT ;  /* 0x0000000711ff7812 */ /* 0x000fe2000780c0ff */
[----:B------:R-:W-:Y:S01]  /*0630*/  IMAD.IADD R0, R0, 0x1, -R7 ;  /* 0x0000000100007824 */ /* 0x000fe200078e0a07 */
[----:B------:R-:W-:Y:S01]  /*0640*/  ISETP.NE.AND P3, PT, R9, 0x1, PT ;  /* 0x000000010900780c */ /* 0x000fe20003f65270 */
[----:B------:R-:W-:Y:S01]  /*0650*/  FMUL R8, R2, UR4 ;  /* 0x0000000402087c20 */ /* 0x000fe20008400000 */
[----:B------:R-:W-:Y:S01]  /*0660*/  ULDC UR4, c[0x0][0x144] ;  /* 0x0000510000047ab9 */ /* 0x000fe20000000800 */
[----:B------:R-:W-:Y:S01]  /*0670*/  IMAD R5, R0, 0x4, R5 ;  /* 0x0000000400057824 */ /* 0x000fe200078e0205 */
[----:B------:R-:W-:Y:S01]  /*0680*/  NOP ;  /* 0x0000000000007918 */ /* 0x000fe20000000000 */
[----:B------:R-:W-:-:S02]  /*0690*/  NOP ;  /* 0x0000000000007918 */ /* 0x000fc40000000000 */
[----:B------:R-:W2:Y:S01]  /*06a0*/  F2I.U32.TRUNC.NTZ R8, R8 ;  /* 0x0000000800087305 */ /* 0x000ea2000020f000 */
[----:B------:R-:W-:Y:S01]  /*06b0*/  LEA.HI R0, R5, R5, RZ, 0x1 ;  /* 0x0000000505007211 */ /* 0x000fe200078f08ff */
[----:B-1----:R-:W-:-:S03]  /*06c0*/  IMAD.MOV R2, RZ, RZ, -R6 ;  /* 0x000000ffff027224 */ /* 0x002fc600078e0a06 */
[----:B------:R-:W-:Y:S01]  /*06d0*/  LOP3.LUT R0, R0, 0xfffffffe, RZ, 0xc0, !PT ;  /* 0xfffffffe00007812 */ /* 0x000fe200078ec0ff */
[----:B------:R-:W-:Y:S01]  /*06e0*/  IMAD R7, R2, UR4, R11 ;  /* 0x0000000402077c24 */ /* 0x000fe2000f8e020b */
[----:B------:R-:W-:Y:S01]  /*06f0*/  ULDC UR4, c[0x0][0x148] ;  /* 0x0000520000047ab9 */ /* 0x000fe20000000800 */
[C---:B------:R-:W-:Y:S01]  /*0700*/  IMAD.SHL.U32 R2, R5.reuse, 0x4, RZ ;  /* 0x0000000405027824 */ /* 0x040fe200078e00ff */
[----:B0-----:R-:W-:Y:S01]  /*0710*/  ISETP.EQ.U32.AND P1, PT, R12, 0x1, PT ;  /* 0x000000010c00780c */ /* 0x001fe20003f22070 */
[----:B------:R-:W-:-:S03]  /*0720*/  IMAD.IADD R0, R5, 0x1, -R0 ;  /* 0x0000000105007824 */ /* 0x000fc600078e0a00 */
[----:B------:R-:W-:Y:S01]  /*0730*/  LOP3.LUT R2, R5, 0xc, R2, 0x78, !PT ;  /* 0x0000000c05027812 */ /* 0x000fe200078e7802 */
[----:B--2---:R-:W-:Y:S01]  /*0740*/  IMAD.MOV R6, RZ, RZ, -R8 ;  /* 0x000000ffff067224 */ /* 0x004fe200078e0a08 */
[----:B------:R-:W-:Y:S02]  /*0750*/  ISETP.NE.AND P4, PT, R0, R7, PT ;  /* 0x000000070000720c */ /* 0x000fe40003f85270 */
[----:B------:R-:W-:Y:S01]  /*0760*/  SHF.R.S32.HI R0, RZ, 0x1f, R3 ;  /* 0x0000001fff007819 */ /* 0x000fe20000011403 */
[----:B------:R-:W-:Y:S01]  /*0770*/  IMAD R5, R6, UR4, R13 ;  /* 0x0000000406057c24 */ /* 0x000fe2000f8e020d */
[----:B------:R-:W-:Y:S02]  /*0780*/  ISETP.LT.U32.AND P0, PT, R2, 0x2, !P0 ;  /* 0x000000020200780c */ /* 0x000fe40004701070 */
[----:B------:R-:W-:-:S04]  /*0790*/  LEA.HI R0, R0, R3, RZ, 0x2 ;  /* 0x0000000300007211 */ /* 0x000fc800078f10ff */
[----:B------:R-:W-:-:S03]  /*07a0*/  LOP3.LUT R0, R0, 0xfffffffc, RZ, 0xc0, !PT ;  /* 0xfffffffc00007812 */ /* 0x000fc600078ec0ff */
[----:B------:R-:W-:Y:S02]  /*07b0*/  @P4 LEA.HI R4, R2, R2, RZ, 0x1 ;  /* 0x0000000202044211 */ /* 0x000fe400078f08ff */
[----:B------:R-:W-:Y:S02]  /*07c0*/  IMAD.IADD R8, R3, 0x1, -R0 ;  /* 0x0000000103087824 */ /* 0x000fe400078e0a00 */
[----:B------:R-:W-:-:S03]  /*07d0*/  @P4 SHF.R.S32.HI R4, RZ, 0x1, R4 ;  /* 0x00000001ff044819 */ /* 0x000fc60000011404 */
[----:B------:R-:W-:Y:S02]  /*07e0*/  LOP3.LUT P2, RZ, R9, R8, RZ, 0xfc, !PT ;  /* 0x0000000809ff7212 */ /* 0x000fe4000784fcff */
[----:B------:R-:W-:Y:S01]  /*07f0*/  @P4 ISETP.NE.AND P5, PT, R4, R5, PT ;  /* 0x000000050400420c */ /* 0x000fe20003fa5270 */
[----:B------:R-:W-:Y:S01]  /*0800*/  IMAD.MOV.U32 R4, RZ, RZ, 0x1 ;  /* 0x00000001ff047424 */ /* 0x000fe200078e00ff */
[----:B------:R-:W-:Y:S02]  /*0810*/  SEL R3, RZ, 0x1, P2 ;  /* 0x00000001ff037807 */ /* 0x000fe40001000000 */
[----:B------:R-:W-:Y:S02]  /*0820*/  SEL R5, RZ, 0x1, !P0 ;  /* 0x00000001ff057807 */ /* 0x000fe40004000000 */
[----:B------:R-:W-:Y:S02]  /*0830*/  @P4 SEL R4, RZ, 0x1, P5 ;  /* 0x00000001ff044807 */ /* 0x000fe40002800000 */
[----:B------:R-:W-:-:S02]  /*0840*/  SEL R3, R3, 0x2, P3 ;  /* 0x0000000203037807 */ /* 0x000fc40001800000 */
[----:B------:R-:W-:Y:S01]  /*0850*/  LOP3.LUT R4, R4, R5, RZ, 0xc0, !PT ;  /* 0x0000000504047212 */ /* 0x000fe200078ec0ff */
[----:B------:R-:W-:Y:S06]  /*0860*/  @!P1 BRA `(.L_x_4) ;  /* 0x0000000000089947 */ /* 0x000fec0003800000 */
[----:B------:R-:W-:Y:S01]  /*0870*/  UCGABAR_ARV ;  /* 0x00000000000079c7 */ /* 0x000fe20008000000 */
[----:B------:R-:W-:Y:S05]  /*0880*/  BRA `(.L_x_5) ;  /* 0x0000000000047947 */ /* 0x000fea0003800000 */
.L_x_4:
[----:B------:R-:W-:Y:S01]  /*0890*/  NOP ;  /* 0x0000000000007918 */ /* 0x000fe20000000000 */
.L_x_5:
[----:B------:R-:W-:Y:S01]  /*08a0*/  ULDC.64 UR4, c[0x0][0x598] ;  /* 0x0001660000047ab9 */ /* 0x000fe20000000a00 */
[----:B------:R-:W-:Y:S01]  /*08b0*/  ULDC.64 UR12, c[0x0][0x208] ;  /* 0x00008200000c7ab9 */ /* 0x000fe20000000a00 */
[----:B------:R-:W-:-:S04]  /*08c0*/  ISETP.NE.U32.AND P0, PT, RZ, UR4, PT ;  /* 0x00000004ff007c0c */ /* 0x000fc8000bf05070 */
[----:B------:R-:W-:-:S13]  /*08d0*/  ISETP.NE.AND.EX P0, PT, RZ, UR5, PT, P0 ;  /* 0x00000005ff007c0c */ /* 0x000fda000bf05300 */
[----:B------:R-:W-:Y:S05]  /*08e0*/  @!P0 BRA `(.L_x_6) ;  /* 0x00000000001c8947 */ /* 0x000fea0003800000 */
[----:B------:R-:W0:Y:S02]  /*08f0*/  LDC.64 R6, c[0x0][0x598] ;  /* 0x00016600ff067b82 */ /* 0x000e240000000a00 */
[----:B0-----:R-:W2:Y:S02]  /*0900*/  LDG.E.64 R6, desc[UR12][R6.64] ;  /* 0x0000000c06067981 */ /* 0x001ea4000c1e1b00 */
[----:B--2---:R-:W-:-:S04]  /*0910*/  ISETP.NE.U32.AND P0, PT, R6, RZ, PT ;  /* 0x000000ff0600720c */ /* 0x004fc80003f05070 */
[----:B------:R-:W-:-:S13]  /*0920*/  ISETP.NE.AND.EX P0, PT, R7, RZ, PT, P0 ;  /* 0x000000ff0700720c */ /* 0x000fda0003f05300 */
[----:B------:R-:W-:Y:S05]  /*0930*/  @!P0 BRA `(.L_x_6) ;  /* 0x0000000000088947 */ /* 0x000fea0003800000 */
[----:B------:R0:W5:Y:S01]  /*0940*/  LD.E R0, desc[UR12][R6.64] ;  /* 0x0000000c06007980 */ /* 0x000162000c101900 */
[----:B------:R-:W-:Y:S05]  /*0950*/  BRA `(.L_x_7) ;  /* 0x0000000000207947 */ /* 0x000fea0003800000 */
.L_x_6:
[----:B------:R-:W-:Y:S02]  /*0960*/  ULDC.64 UR4, c[0x0][0x588] ;  /* 0x0001620000047ab9 */ /* 0x000fe40000000a00 */
[----:B------:R-:W-:-:S04]  /*0970*/  ISETP.NE.U32.AND P0, PT, RZ, UR4, PT ;  /* 0x00000004ff007c0c */ /* 0x000fc8000bf05070 */
[----:B------:R-:W-:-:S13]  /*0980*/  ISETP.NE.AND.EX P0, PT, RZ, UR5, PT, P0 ;  /* 0x00000005ff007c0c */ /* 0x000fda000bf05300 */
[----:B------:R-:W-:Y:S05]  /*0990*/  @!P0 BRA `(.L_x_8) ;  /* 0x00000000000c8947 */ /* 0x000fea0003800000 */
[----:B------:R-:W0:Y:S02]  /*09a0*/  LDC.64 R6, c[0x0][0x588] ;  /* 0x00016200ff067b82 */ /* 0x000e240000000a00 */
[----:B0-----:R1:W5:Y:S01]  /*09b0*/  LDG.E R0, desc[UR12][R6.64] ;  /* 0x0000000c06007981 */ /* 0x001362000c1e1900 */
[----:B------:R-:W-:Y:S05]  /*09c0*/  BRA `(.L_x_7) ;  /* 0x0000000000047947 */ /* 0x000fea0003800000 */
.L_x_8:
[----:B------:R-:W2:Y:S02]  /*09d0*/  LDC R0, c[0x0][0x580] ;  /* 0x00016000ff007b82 */ /* 0x000ea40000000800 */
.L_x_7:
[----:B------:R-:W-:Y:S02]  /*09e0*/  ULDC.64 UR4, c[0x0][0x5a0] ;  /* 0x0001680000047ab9 */ /* 0x000fe40000000a00 */
[----:B------:R-:W-:-:S04]  /*09f0*/  ISETP.NE.U32.AND P0, PT, RZ, UR4, PT ;  /* 0x00000004ff007c0c */ /* 0x000fc8000bf05070 */
[----:B------:R-:W-:-:S13]  /*0a00*/  ISETP.NE.AND.EX P0, PT, RZ, UR5, PT, P0 ;  /* 0x00000005ff007c0c */ /* 0x000fda000bf05300 */
[----:B------:R-:W-:Y:S05]  /*0a10*/  @!P0 BRA `(.L_x_9) ;  /* 0x00000000001c8947 */ /* 0x000fea0003800000 */
[----:B01----:R-:W0:Y:S02]  /*0a20*/  LDC.64 R6, c[0x0][0x5a0] ;  /* 0x00016800ff067b82 */ /* 0x003e240000000a00 */
[----:B0-----:R-:W3:Y:S02]  /*0a30*/  LDG.E.64 R6, desc[UR12][R6.64] ;  /* 0x0000000c06067981 */ /* 0x001ee4000c1e1b00 */
[----:B---3--:R-:W-:-:S04]  /*0a40*/  ISETP.NE.U32.AND P0, PT, R6, RZ, PT ;  /* 0x000000ff0600720c */ /* 0x008fc80003f05070 */
[----:B------:R-:W-:-:S13]  /*0a50*/  ISETP.NE.AND.EX P0, PT, R7, RZ, PT, P0 ;  /* 0x000000ff0700720c */ /* 0x000fda0003f05300 */
[----:B------:R-:W-:Y:S05]  /*0a60*/  @!P0 BRA `(.L_x_9) ;  /* 0x0000000000088947 */ /* 0x000fea0003800000 */
[----:B------:R0:W5:Y:S01]  /*0a70*/  LD.E R14, desc[UR12][R6.64] ;  /* 0x0000000c060e7980 */ /* 0x000162000c101900 */
[----:B------:R-:W-:Y:S05]  /*0a80*/  BRA `(.L_x_10) ;  /* 0x0000000000207947 */ /* 0x000fea0003800000 */
.L_x_9:
[----:B------:R-:W-:Y:S02]  /*0a90*/  ULDC.64 UR4, c[0x0][0x590] ;  /* 0x0001640000047ab9 */ /* 0x000fe40000000a00 */
[----:B------:R-:W-:-:S04]  /*0aa0*/  ISETP.NE.U32.AND P0, PT, RZ, UR4, PT ;  /* 0x00000004ff007c0c */ /* 0x000fc8000bf05070 */
[----:B------:R-:W-:-:S13]  /*0ab0*/  ISETP.NE.AND.EX P0, PT, RZ, UR5, PT, P0 ;  /* 0x00000005ff007c0c */ /* 0x000fda000bf05300 */
[----:B------:R-:W-:Y:S05]  /*0ac0*/  @!P0 BRA `(.L_x_11) ;  /* 0x00000000000c8947 */ /* 0x000fea0003800000 */
[----:B------:R-:W3:Y:S02]  /*0ad0*/  LDC.64 R14, c[0x0][0x590] ;  /* 0x00016400ff0e7b82 */ /* 0x000ee40000000a00 */
[----:B---3--:R3:W5:Y:S01]  /*0ae0*/  LDG.E R14, desc[UR12][R14.64] ;  /* 0x0000000c0e0e7981 */ /* 0x008762000c1e1900 */
[----:B------:R-:W-:Y:S05]  /*0af0*/  BRA `(.L_x_10) ;  /* 0x0000000000047947 */ /* 0x000fea0003800000 */
.L_x_11:
[----:B------:R-:W4:Y:S02]  /*0b00*/  LDC R14, c[0x0][0x584] ;  /* 0x00016100ff0e7b82 */ /* 0x000f240000000800 */
.L_x_10:
[----:B------:R-:W1:Y:S08]  /*0b10*/  LDC R5, c[0x0][0x3c4] ;  /* 0x0000f100ff057b82 */ /* 0x000e700000000800 */
[----:B------:R-:W2:Y:S01]  /*0b20*/  LDC.64 R18, c[0x0][0x3c8] ;  /* 0x0000f200ff127b82 */ /* 0x000ea20000000a00 */
[----:B-1----:R-:W-:-:S05]  /*0b30*/  VIADD R5, R5, 0x1f ;  /* 0x0000001f05057836 */ /* 0x002fca0000000000 */
[----:B0-----:R-:W-:-:S04]  /*0b40*/  SHF.R.S32.HI R6, RZ, 0x1f, R5 ;  /* 0x0000001fff067819 */ /* 0x001fc80000011405 */
[----:B------:R-:W-:-:S04]  /*0b50*/  LEA.HI R6, R6, R5, RZ, 0x5 ;  /* 0x0000000506067211 */ /* 0x000fc800078f28ff */
[----:B------:R-:W-:-:S05]  /*0b60*/  SHF.R.S32.HI R7, RZ, 0x5, R6 ;  /* 0x00000005ff077819 */ /* 0x000fca0000011406 */
[----:B--2---:R-:W-:-:S04]  /*0b70*/  IMAD R6, R7, R18, RZ ;  /* 0x0000001207067224 */ /* 0x004fc800078e02ff */
[----:B------:R-:W-:Y:S01]  /*0b80*/  IMAD R5, R6, R19, RZ ;  /* 0x0000001306057224 */ /* 0x000fe200078e02ff */
[----:B------:R-:W-:Y:S06]  /*0b90*/  @!P1 BRA `(.L_x_12) ;  /* 0x00000000000c9947 */ /* 0x000fec0003800000 */
[----:B------:R-:W-:Y:S01]  /*0ba0*/  UCGABAR_WAIT ;  /* 0x0000000000007dc7 */ /* 0x000fe20008000000 */
[----:B------:R-:W-:Y:S01]  /*0bb0*/  CCTL.IVALL ;  /* 0x00000000ff00798f */ /* 0x000fe20002000000 */
[----:B------:R-:W-:Y:S05]  /*0bc0*/  BRA `(.L_x_13) ;  /* 0x0000000000047947 */ /* 0x000fea0003800000 */
.L_x_12:
[----:B------:R-:W-:Y:S06]  /*0bd0*/  BAR.SYNC.DEFER_BLOCKING 0x0 ;  /* 0x0000000000007b1d */ /* 0x000fec0000010000 */
.L_x_13:
[----:B------:R-:W-:-:S13]  /*0be0*/  ISETP.NE.AND P0, PT, R9, RZ, PT ;  /* 0x000000ff0900720c */ /* 0x000fda0003f05270 */
[----:B------:R-:W-:Y:S05]  /*0bf0*/  @!P0 BRA `(.L_x_14) ;  /* 0x0000005400a48947 */ /* 0x000fea0003800000 */
[----:B------:R-:W-:-:S13]  /*0c00*/  ISETP.NE.AND P0, PT, R9, 0x1, PT ;  /* 0x000000010900780c */ /* 0x000fda0003f05270 */
[----:B------:R-:W-:Y:S05]  /*0c10*/  @P0 EXIT ;  /* 0x000000000000094d */ /* 0x000fea0003800000 */
[----:B------:R-:W-:Y:S01]  /*0c20*/  ISETP.GE.AND P0, PT, R5, 0x1, PT ;  /* 0x000000010500780c */ /* 0x000fe20003f06270 */
[----:B------:R-:W-:Y:S01]  /*0c30*/  UMOV UR4, URZ ;  /* 0x0000003f00047c82 */ /* 0x000fe20008000000 */
[----:B------:R-:W-:Y:S02]  /*0c40*/  CS2R R54, SRZ ;  /* 0x0000000000367805 */ /* 0x000fe4000001ff00 */
[----:B------:R-:W-:Y:S02]  /*0c50*/  CS2R R56, SRZ ;  /* 0x0000000000387805 */ /* 0x000fe4000001ff00 */
[----:B------:R-:W-:Y:S02]  /*0c60*/  CS2R R58, SRZ ;  /* 0x00000000003a7805 */ /* 0x000fe4000001ff00 */
[----:B------:R-:W-:Y:S02]  /*0c70*/  CS2R R60, SRZ ;  /* 0x00000000003c7805 */ /* 0x000fe4000001ff00 */
[----:B------:R-:W-:-:S02]  /*0c80*/  CS2R R62, SRZ ;  /* 0x00000000003e7805 */ /* 0x000fc4000001ff00 */
[----:B------:R-:W-:Y:S02]  /*0c90*/  CS2R R64, SRZ ;  /* 0x0000000000407805 */ /* 0x000fe4000001ff00 */
        /* <DEDUP_REMOVED lines=25> */
[----:B------:R-:W-:Y:S01]  /*0e30*/  CS2R R52, SRZ ;  /* 0x0000000000347805 */ /* 0x000fe2000001ff00 */
[----:B------:R-:W-:Y:S06]  /*0e40*/  @!P0 BRA `(.L_x_15) ;  /* 0x0000000000a08947 */ /* 0x000fec0003800000 */
[----:B------:R-:W-:-:S04]  /*0e50*/  LOP3.LUT R6, R3, 0x1, RZ, 0xfc, !PT ;  /* 0x0000000103067812 */ /* 0x000fc800078efcff */
[----:B------:R-:W-:-:S13]  /*0e60*/  ISETP.NE.AND P1, PT, R6, 0x3, PT ;  /* 0x000000030600780c */ /* 0x000fda0003f25270 */
[----:B------:R-:W-:Y:S05]  /*0e70*/  @!P1 BRA `(.L_x_16) ;  /* 0x0000000000049947 */ /* 0x000fea0003800000 */
[----:B------:R-:W-:Y:S01]  /*0e80*/  BPT.TRAP 0x1 ;  /* 0x000000040000795c */ /* 0x000fe20000300000 */
.L_x_16:
[----:B------:R-:W0:Y:S01]  /*0e90*/  S2UR UR5, SR_CgaCtaId ;  /* 0x00000000000579c3 */ /* 0x000e220000008800 */
[----:B------:R-:W-:Y:S01]  /*0ea0*/  SHF.L.U32 R6, RZ, 0x1f, RZ ;  /* 0x0000001fff067819 */ /* 0x000fe200000006ff */
[----:B------:R-:W-:Y:S02]  /*0eb0*/  UMOV UR4, 0x400 ;  /* 0x0000040000047882 */ /* 0x000fe40000000000 */
[----:B0-----:R-:W-:-:S12]  /*0ec0*/  ULEA UR4, UR5, UR4, 0x18 ;  /* 0x0000000405047291 */ /* 0x001fd8000f8ec03f */
.L_x_17:
[----:B0-----:R-:W-:-:S04]  /*0ed0*/  IMAD.U32 R7, RZ, RZ, UR4 ;  /* 0x00000004ff077e24 */ /* 0x001fc8000f8e00ff */
[----:B------:R0:W1:Y:S03]  /*0ee0*/  SYNCS.PHASECHK.TRANS64.TRYWAIT P1, [R7+URZ+0x36000], R6 ;  /* 0x03600006070075a7 */ /* 0x000066000802017f */
[----:B-1----:R-:W-:Y:S05]  /*0ef0*/  @!P1 NANOSLEEP.SYNCS 0x989680 ;  /* 0x009896800000995d */ /* 0x002fea0003900000 */
[----:B------:R-:W1:Y:S02]  /*0f00*/  @!P1 SYNCS.PHASECHK.TRANS64 P1, [R7+URZ+0x36000], R6 ;  /* 0x03600006070095a7 */ /* 0x000e64000802007f */
[----:B-1----:R-:W-:Y:S05]  /*0f10*/  @!P1 BRA `(.L_x_17) ;  /* 0xfffffffc00ec9947 */ /* 0x002fea000383ffff */
[----:B------:R-:W-:Y:S01]  /*0f20*/  UIADD3 UR5, UR4, 0x24000, URZ ;  /* 0x0002400004057890 */ /* 0x000fe2000fffe03f */
[----:B------:R-:W-:Y:S01]  /*0f30*/  WARPGROUP.ARRIVE ;  /* 0x00000000000079c5 */ /* 0x000fe20000000000 */
[----:B------:R-:W-:Y:S02]  /*0f40*/  USHF.R.U32.HI UR4, URZ, 0x4, UR4 ;  /* 0x000000043f047899 */ /* 0x000fe40008011604 */
[----:B------:R-:W-:Y:S02]  /*0f50*/  USHF.R.U32.HI UR5, URZ, 0x4, UR5 ;  /* 0x000000043f057899 */ /* 0x000fe40008011605 */
[----:B------:R-:W-:Y:S02]  /*0f60*/  ULOP3.LUT UR4, UR4, 0x3fff, URZ, 0xc0, !UPT ;  /* 0x00003fff04047892 */ /* 0x000fe4000f8ec03f */
[----:B------:R-:W-:Y:S02]  /*0f70*/  ULOP3.LUT UR5, UR5, 0x3fff, URZ, 0xc0, !UPT ;  /* 0x00003fff05057892 */ /* 0x000fe4000f8ec03f */
[----:B------:R-:W-:-:S02]  /*0f80*/  ULOP3.LUT UR9, UR4, 0x10000, URZ, 0xfc, !UPT ;  /* 0x0001000004097892 */ /* 0x000fc4000f8efc3f */
[----:B------:R-:W-:Y:S02]  /*0f90*/  ULOP3.LUT UR10, UR5, 0x10000, URZ, 0xfc, !UPT ;  /* 0x00010000050a7892 */ /* 0x000fe4000f8efc3f */
[----:B------:R-:W-:Y:S01]  /*0fa0*/  UIADD3 UR8, UR9, 0x100, URZ ;  /* 0x0000010009087890 */ /* 0x000fe2000fffe03f */
[----:B------:R-:W-:Y:S02]  /*0fb0*/  UMOV UR5, 0x80000020 ;  /* 0x8000002000057882 */ /* 0x000fe40000000000 */
[----:B------:R-:W-:Y:S01]  /*0fc0*/  UMOV UR4, UR9 ;  /* 0x0000000900047c82 */ /* 0x000fe20008000000 */
[----:B------:R-:W-:Y:S01]  /*0fd0*/  UMOV UR7, 0x80000020 ;  /* 0x8000002000077882 */ /* 0x000fe20000000000 */
[----:B------:R-:W-:Y:S02]  /*0fe0*/  UMOV UR6, UR10 ;  /* 0x0000000a00067c82 */ /* 0x000fe40008000000 */
[----:B------:R-:W-:Y:S01]  /*0ff0*/  HGMMA.64x64x16.F32.BF16 R56, gdesc[UR4], RZ, !UPT ;  /* 0x00e00000043879f0 */ /* 0x000fe2000c7018ff */
[----:B------:R-:W-:Y:S01]  /*1000*/  UMOV UR4, UR8 ;  /* 0x0000000800047c82 */ /* 0x000fe20008000000 */
[----:B------:R-:W-:Y:S01]  /*1010*/  UMOV UR5, 0x80000020 ;  /* 0x8000002000057882 */ /* 0x000fe20000000000 */
[----:B------:R-:W-:Y:S01]  /*1020*/  UIADD3 UR8, UR9, 0x102, URZ ;  /* 0x0000010209087890 */ /* 0x000fe2000fffe03f */
[----:B------:R-:W-:Y:S01]  /*1030*/  HGMMA.64x64x16.F32.BF16 R24, gdesc[UR4], RZ, !UPT ;  /* 0x00e00000041879f0 */ /* 0x000fe2000c7018ff */
[----:B------:R-:W-:-:S02]  /*1040*/  UIADD3 UR4, UR9, 0x2, URZ ;  /* 0x0000000209047890 */ /* 0x000fc4000fffe03f */
[----:B------:R-:W-:Y:S01]  /*1050*/  UIADD3 UR6, UR10, 0x2, URZ ;  /* 0x000000020a067890 */ /* 0x000fe2000fffe03f */
[----:B------:R-:W-:Y:S01]  /*1060*/  UMOV UR5, 0x80000020 ;  /* 0x8000002000057882 */ /* 0x000fe20000000000 */
[----:B------:R-:W-:-:S07]  /*1070*/  UMOV UR7, 0x80000020 ;  /* 0x8000002000077882 */ /* 0x000fce0000000000 */
[----:B------:R-:W-:Y:S01]  /*1080*/  HGMMA.64x64x16.F32.BF16 R56, gdesc[UR4], R56 ;  /* 0x00e00000043879f0 */ /* 0x000fe20008701838 */
[----:B------:R-:W-:Y:S01]  /*1090*/  UMOV UR4, UR8 ;  /* 0x0000000800047c82 */ /* 0x000fe20008000000 */
[----:B------:R-:W-:Y:S02]  /*10a0*/  UMOV UR5, 0x80000020 ;  /* 0x8000002000057882 */ /* 0x000fe40000000000 */
[----:B------:R-:W-:Y:S01]  /*10b0*/  HGMMA.64x64x16.F32.BF16 R24, gdesc[UR4], R24, gsb0 ;  /* 0x00e00000041879f0 */ /* 0x000fe20008001818 */
[----:B------:R-:W-:-:S05]  /*10c0*/  UMOV UR4, 0x1 ;  /* 0x0000000100047882 */ /* 0x000fca0000000000 */
.L_x_15:
[----:B0-----:R-:W-:-:S05]  /*10d0*/  VIMNMX R6, R5, 0x1, PT ;  /* 0x0000000105067848 */ /* 0x001fca0003fe0100 */
[----:B------:R-:W-:-:S05]  /*10e0*/  IMAD.IADD R6, R5, 0x1, -R6 ;  /* 0x0000000105067824 */ /* 0x000fca00078e0a06 */
[----:B------:R-:W-:-:S13]  /*10f0*/  ISETP.GE.AND P1, PT, R6, 0x1, PT ;  /* 0x000000010600780c */ /* 0x000fda0003f26270 */
[----:B------:R-:W-:Y:S05]  /*1100*/  @!P1 BRA `(.L_x_18) ;  /* 0x0000000400149947 */ /* 0x000fea0003800000 */
[----:B------:R-:W0:Y:S01]  /*1110*/  S2UR UR6, SR_CgaCtaId ;  /* 0x00000000000679c3 */ /* 0x000e220000008800 */
[----:B------:R-:W-:Y:S01]  /*1120*/  UMOV UR5, 0x400 ;  /* 0x0000040000057882 */ /* 0x000fe20000000000 */
[----:B------:R-:W-:Y:S01]  /*1130*/  LOP3.LUT R11, R3, 0x1, RZ, 0xfc, !PT ;  /* 0x00000001030b7812 */ /* 0x000fe200078efcff */
[----:B------:R-:W-:Y:S01]  /*1140*/  IMAD.MOV.U32 R10, RZ, RZ, RZ ;  /* 0x000000ffff0a7224 */ /* 0x000fe200078e00ff */
[----:B------:R-:W-:Y:S01]  /*1150*/  UISETP.NE.U32.AND UP0, UPT, UR4, URZ, UPT ;  /* 0x0000003f0400728c */ /* 0x000fe2000bf05070 */
[----:B------:R-:W-:Y:S02]  /*1160*/  IMAD.MOV.U32 R5, RZ, RZ, R6 ;  /* 0x000000ffff057224 */ /* 0x000fe400078e0006 */
[----:B------:R-:W-:Y:S01]  /*1170*/  IMAD.MOV.U32 R7, RZ, RZ, RZ ;  /* 0x000000ffff077224 */ /* 0x000fe200078e00ff */
[----:B0-----:R-:W-:-:S04]  /*1180*/  ULEA UR14, UR6, UR5, 0x18 ;  /* 0x00000005060e7291 */ /* 0x001fc8000f8ec03f */
[----:B------:R-:W-:Y:S02]  /*1190*/  UIADD3 UR6, UR14, 0x24000, URZ ;  /* 0x000240000e067890 */ /* 0x000fe4000fffe03f */
[----:B------:R-:W-:Y:S02]  /*11a0*/  USHF.R.U32.HI UR5, URZ, 0x4, UR14 ;  /* 0x000000043f057899 */ /* 0x000fe4000801160e */
[----:B------:R-:W-:Y:S02]  /*11b0*/  USHF.R.U32.HI UR6, URZ, 0x4, UR6 ;  /* 0x000000043f067899 */ /* 0x000fe40008011606 */
[----:B------:R-:W-:Y:S02]  /*11c0*/  ULOP3.LUT UR5, UR5, 0x3fff, URZ, 0xc0, !UPT ;  /* 0x00003fff05057892 */ /* 0x000fe4000f8ec03f */
[----:B------:R-:W-:Y:S02]  /*11d0*/  ULOP3.LUT UR6, UR6, 0x3fff, URZ, 0xc0, !UPT ;  /* 0x00003fff06067892 */ /* 0x000fe4000f8ec03f */
[----:B------:R-:W-:-:S02]  /*11e0*/  ULOP3.LUT UR15, UR5, 0x10000, URZ, 0xfc, !UPT ;  /* 0x00010000050f7892 */ /* 0x000fc4000f8efc3f */
[----:B------:R-:W-:-:S12]  /*11f0*/  ULOP3.LUT UR16, UR6, 0x10000, URZ, 0xfc, !UPT ;  /* 0x0001000006107892 */ /* 0x000fd8000f8efc3f */
.L_x_23:
[----:B------:R-:W-:-:S13]  /*1200*/  ISETP.NE.AND P2, PT, R11, 0x3, PT ;  /* 0x000000030b00780c */ /* 0x000fda0003f45270 */
[----:B------:R-:W-:Y:S05]  /*1210*/  @!P2 BRA `(.L_x_19) ;  /* 0x000000000004a947 */ /* 0x000fea0003800000 */
[----:B------:R-:W-:Y:S01]  /*1220*/  BPT.TRAP 0x1 ;  /* 0x000000040000795c */ /* 0x000fe20000300000 */
.L_x_19:
[----:B------:R-:W-:Y:S01]  /*1230*/  SHF.L.U32 R8, R10, 0x1f, RZ ;  /* 0x0000001f0a087819 */ /* 0x000fe200000006ff */
[----:B------:R-:W-:-:S12]  /*1240*/  ULEA UR5, UR4, UR14, 0x3 ;  /* 0x0000000e04057291 */ /* 0x000fd8000f8e183f */
.L_x_20:
[----:B0-----:R-:W-:-:S04]  /*1250*/  IMAD.U32 R9, RZ, RZ, UR5 ;  /* 0x00000005ff097e24 */ /* 0x001fc8000f8e00ff */
[----:B------:R0:W1:Y:S03]  /*1260*/  SYNCS.PHASECHK.TRANS64.TRYWAIT P1, [R9+URZ+0x36000], R8 ;  /* 0x03600008090075a7 */ /* 0x000066000802017f */
[----:B-1----:R-:W-:Y:S05]  /*1270*/  @!P1 NANOSLEEP.SYNCS 0x989680 ;  /* 0x009896800000995d */ /* 0x002fea0003900000 */
[----:B------:R-:W1:Y:S02]  /*1280*/  @!P1 SYNCS.PHASECHK.TRANS64 P1, [R9+URZ+0x36000], R8 ;  /* 0x03600008090095a7 */ /* 0x000e64000802007f */
[----:B-1----:R-:W-:Y:S05]  /*1290*/  @!P1 BRA `(.L_x_20) ;  /* 0xfffffffc00ec9947 */ /* 0x002fea000383ffff */
[----:B------:R-:W-:Y:S01]  /*12a0*/  ULEA UR6, UR4, UR15, 0x9 ;  /* 0x0000000f04067291 */ /* 0x000fe2000f8e483f */
[----:B------:R-:W-:Y:S01]  /*12b0*/  WARPGROUP.ARRIVE ;  /* 0x00000000000079c5 */ /* 0x000fe20000000000 */
[----:B------:R-:W-:Y:S02]  /*12c0*/  ULEA UR5, UR4, UR16, 0x8 ;  /* 0x0000001004057291 */ /* 0x000fe4000f8e403f */
[----:B------:R-:W-:Y:S01]  /*12d0*/  UIADD3 UR7, UR6, 0x100, URZ ;  /* 0x0000010006077890 */ /* 0x000fe2000fffe03f */
[----:B------:R-:W-:Y:S02]  /*12e0*/  UMOV UR11, 0x80000020 ;  /* 0x80000020000b7882 */ /* 0x000fe40000000000 */
[----:B------:R-:W-:Y:S01]  /*12f0*/  UMOV UR8, UR6 ;  /* 0x0000000600087c82 */ /* 0x000fe20008000000 */
[----:B------:R-:W-:Y:S01]  /*1300*/  UMOV UR9, 0x80000020 ;  /* 0x8000002000097882 */ /* 0x000fe20000000000 */
[----:B------:R-:W-:Y:S02]  /*1310*/  UMOV UR10, UR5 ;  /* 0x00000005000a7c82 */ /* 0x000fe40008000000 */
[----:B------:R-:W-:Y:S01]  /*1320*/  HGMMA.64x64x16.F32.BF16 R56, gdesc[UR8], R56, UP0 ;  /* 0x00e00000083879f0 */ /* 0x000fe2000bf01838 */
[----:B------:R-:W-:Y:S01]  /*1330*/  UMOV UR8, UR7 ;  /* 0x0000000700087c82 */ /* 0x000fe20008000000 */
[----:B------:R-:W-:-:S02]  /*1340*/  UMOV UR9, 0x80000020 ;  /* 0x8000002000097882 */ /* 0x000fc40000000000 */
[----:B------:R-:W-:Y:S01]  /*1350*/  HGMMA.64x64x16.F32.BF16 R24, gdesc[UR8], R24, UP0 ;  /* 0x00e00000081879f0 */ /* 0x000fe2000bf01818 */
[----:B------:R-:W-:Y:S02]  /*1360*/  UIADD3 UR10, UR5, 0x2, URZ ;  /* 0x00000002050a7890 */ /* 0x000fe4000fffe03f */
[----:B------:R-:W-:Y:S02]  /*1370*/  UIADD3 UR8, UR6, 0x2, URZ ;  /* 0x0000000206087890 */ /* 0x000fe4000fffe03f */
[----:B------:R-:W-:Y:S01]  /*1380*/  UIADD3 UR6, UR6, 0x102, URZ ;  /* 0x0000010206067890 */ /* 0x000fe2000fffe03f */
[----:B------:R-:W-:Y:S01]  /*1390*/  UMOV UR11, 0x80000020 ;  /* 0x80000020000b7882 */ /* 0x000fe20000000000 */
[----:B------:R-:W-:-:S05]  /*13a0*/  UMOV UR9, 0x80000020 ;  /* 0x8000002000097882 */ /* 0x000fca0000000000 */
[----:B------:R-:W-:Y:S01]  /*13b0*/  HGMMA.64x64x16.F32.BF16 R56, gdesc[UR8], R56 ;  /* 0x00e00000083879f0 */ /* 0x000fe20008701838 */
[----:B------:R-:W-:Y:S01]  /*13c0*/  UMOV UR8, UR6 ;  /* 0x0000000600087c82 */ /* 0x000fe20008000000 */
[----:B------:R-:W-:Y:S02]  /*13d0*/  UMOV UR9, 0x80000020 ;  /* 0x8000002000097882 */ /* 0x000fe40000000000 */
[----:B------:R-:W-:Y:S03]  /*13e0*/  HGMMA.64x64x16.F32.BF16 R24, gdesc[UR8], R24, gsb0 ;  /* 0x00e00000081879f0 */ /* 0x000fe60008001818 */
[----:B------:R-:W-:Y:S02]  /*13f0*/  WARPGROUP.DEPBAR.LE gsb0, 0x1 ;  /* 0x00008000000079c5 */ /* 0x000fe40000010100 */
[----:B------:R-:W-:Y:S05]  /*1400*/  @!P2 BRA `(.L_x_21) ;  /* 0x000000000004a947 */ /* 0x000fea0003800000 */
[----:B------:R-:W-:Y:S01]  /*1410*/  BPT.TRAP 0x1 ;  /* 0x000000040000795c */ /* 0x000fe20000300000 */
.L_x_21:
[----:B------:R-:W-:-:S13]  /*1420*/  ISETP.NE.AND P1, PT, R4, RZ, PT ;  /* 0x000000ff0400720c */ /* 0x000fda0003f25270 */
[----:B0-----:R-:W-:-:S05]  /*1430*/  @P1 LEA R8, R7, UR14, 0x3 ;  /* 0x0000000e07081c11 */ /* 0x001fca000f8e18ff */
[----:B------:R-:W-:-:S05]  /*1440*/  @P1 VIADD R9, R8, 0x36090 ;  /* 0x0003609008091836 */ /* 0x000fca0000000000 */
[----:B------:R-:W-:-:S04]  /*1450*/  @P1 PRMT R9, R2, 0x654, R9 ;  /* 0x0000065402091816 */ /* 0x000fc80000000009 */
[----:B------:R0:W-:Y:S01]  /*1460*/  @P1 SYNCS.ARRIVE.TRANS64.RED.A1T0 RZ, [R9+URZ], RZ ;  /* 0x000000ff09ff19a7 */ /* 0x0001e2000810043f */
[----:B------:R-:W-:-:S13]  /*1470*/  ISETP.GT.U32.AND P1, PT, R3, 0x1, PT ;  /* 0x000000010300780c */ /* 0x000fda0003f24070 */
[----:B0-----:R-:W-:Y:S05]  /*1480*/  @P1 BRA `(.L_x_22) ;  /* 0x0000000000041947 */ /* 0x001fea0003800000 */
[----:B------:R-:W-:Y:S01]  /*1490*/  BPT.TRAP 0x1 ;  /* 0x000000040000795c */ /* 0x000fe20000300000 */
.L_x_22:
[----:B------:R-:W-:Y:S01]  /*14a0*/  UIADD3 UR4, UR4, 0x1, URZ ;  /* 0x0000000104047890 */ /* 0x000fe2000fffe03f */
[----:B------:R-:W-:Y:S01]  /*14b0*/  ISETP.GT.AND P2, PT, R5, 0x1, PT ;  /* 0x000000010500780c */ /* 0x000fe20003f44270 */
[----:B------:R-:W-:Y:S02]  /*14c0*/  VIADD R7, R7, 0x1 ;  /* 0x0000000107077836 */ /* 0x000fe40000000000 */
[----:B------:R-:W-:Y:S01]  /*14d0*/  UISETP.NE.AND UP0, UPT, UR4, 0x12, UPT ;  /* 0x000000120400788c */ /* 0x000fe2000bf05270 */
[----:B------:R-:W-:Y:S02]  /*14e0*/  VIADD R5, R5, 0xffffffff ;  /* 0xffffffff05057836 */ /* 0x000fe40000000000 */
[C---:B------:R-:W-:Y:S01]  /*14f0*/  ISETP.NE.AND P1, PT, R7.reuse, 0x12, PT ;  /* 0x000000120700780c */ /* 0x040fe20003f25270 */
[----:B------:R-:W-:Y:S02]  /*1500*/  USEL UR5, URZ, 0x1, UP0 ;  /* 0x000000013f057887 */ /* 0x000fe40008000000 */
[----:B------:R-:W-:Y:S01]  /*1510*/  USEL UR4, UR4, URZ, UP0 ;  /* 0x0000003f04047287 */ /* 0x000fe20008000000 */
[----:B------:R-:W-:Y:S01]  /*1520*/  SEL R7, R7, RZ, P1 ;  /* 0x000000ff07077207 */ /* 0x000fe20000800000 */
[----:B------:R-:W-:-:S02]  /*1530*/  UPLOP3.LUT UP0, UPT, UPT, UPT, UPT, 0x80, 0x0 ;  /* 0x000000000000789c */ /* 0x000fc40003f0f070 */
[----:B------:R-:W-:Y:S01]  /*1540*/  LOP3.LUT R10, R10, UR5, RZ, 0x3c, !PT ;  /* 0x000000050a0a7c12 */ /* 0x000fe2000f8e3cff */
[----:B------:R-:W-:Y:S08]  /*1550*/  @P2 BRA `(.L_x_23) ;  /* 0xfffffffc00282947 */ /* 0x000ff0000383ffff */
.L_x_18:
[----:B------:R-:W-:Y:S02]  /*1560*/  WARPGROUP.DEPBAR.LE gsb0, 0x0 ;  /* 0x00008000000079c5 */ /* 0x000fe40000010000 */
[----:B------:R-:W-:Y:S05]  /*1570*/  @!P0 BRA `(.L_x_24) ;  /* 0x0000000000548947 */ /* 0x000fea0003800000 */
[----:B------:R-:W-:-:S04]  /*1580*/  LOP3.LUT R5, R3, 0x1, RZ, 0xfc, !PT ;  /* 0x0000000103057812 */ /* 0x000fc800078efcff */
[----:B------:R-:W-:-:S13]  /*1590*/  ISETP.NE.AND P0, PT, R5, 0x3, PT ;  /* 0x000000030500780c */ /* 0x000fda0003f05270 */
[----:B------:R-:W-:Y:S05]  /*15a0*/  @!P0 BRA `(.L_x_25) ;  /* 0x0000000000048947 */ /* 0x000fea0003800000 */
[----:B------:R-:W-:Y:S01]  /*15b0*/  BPT.TRAP 0x1 ;  /* 0x000000040000795c */ /* 0x000fe20000300000 */
.L_x_25:
[----:B------:R-:W-:Y:S01]  /*15c0*/  ISETP.NE.AND P0, PT, R4, RZ, PT ;  /* 0x000000ff0400720c */ /* 0x000fe20003f05270 */
[----:B------:R-:W-:Y:S01]  /*15d0*/  BSSY B0, `(.L_x_26) ;  /* 0x000000d000007945 */ /* 0x000fe20003800000 */
[----:B------:R-:W-:-:S11]  /*15e0*/  ISETP.GT.U32.AND P1, PT, R3, 0x1, PT ;  /* 0x000000010300780c */ /* 0x000fd60003f24070 */
[----:B------:R-:W-:Y:S05]  /*15f0*/  @!P0 BRA `(.L_x_27) ;  /* 0x0000000000288947 */ /* 0x000fea0003800000 */
[----:B------:R-:W0:Y:S01]  /*1600*/  S2R R8, SR_CgaCtaId ;  /* 0x0000000000087919 */ /* 0x000e220000008800 */
[----:B------:R-:W-:Y:S01]  /*1610*/  IMAD.WIDE.U32 R4, R6, 0x38e38e39, RZ ;  /* 0x38e38e3906047825 */ /* 0x000fe200078e00ff */
[----:B------:R-:W-:-:S04]  /*1620*/  MOV R3, 0x400 ;  /* 0x0000040000037802 */ /* 0x000fc80000000f00 */
[----:B------:R-:W-:-:S05]  /*1630*/  SHF.R.U32.HI R5, RZ, 0x2, R5 ;  /* 0x00000002ff057819 */ /* 0x000fca0000011605 */
[----:B------:R-:W-:Y:S01]  /*1640*/  IMAD R6, R5, -0x12, R6 ;  /* 0xffffffee05067824 */ /* 0x000fe200078e0206 */
[----:B0-----:R-:W-:-:S05]  /*1650*/  LEA R3, R8, R3, 0x18 ;  /* 0x0000000308037211 */ /* 0x001fca00078ec0ff */
[----:B------:R-:W-:-:S04]  /*1660*/  IMAD R6, R6, 0x8, R3 ;  /* 0x0000000806067824 */ /* 0x000fc800078e0203 */
[----:B------:R-:W-:-:S05]  /*1670*/  VIADD R3, R6, 0x36090 ;  /* 0x0003609006037836 */ /* 0x000fca0000000000 */
[----:B------:R-:W-:-:S04]  /*1680*/  PRMT R3, R2, 0x654, R3 ;  /* 0x0000065402037816 */ /* 0x000fc80000000003 */
[----:B------:R0:W-:Y:S03]  /*1690*/  SYNCS.ARRIVE.TRANS64.RED.A1T0 RZ, [R3+URZ], RZ ;  /* 0x000000ff03ff79a7 */ /* 0x0001e6000810043f */
.L_x_27:
[----:B------:R-:W-:Y:S05]  /*16a0*/  BSYNC B0 ;  /* 0x0000000000007941 */ /* 0x000fea0003800000 */
.L_x_26:
[----:B------:R-:W-:Y:S05]  /*16b0*/  @P1 BRA `(.L_x_24) ;  /* 0x0000000000041947 */ /* 0x000fea0003800000 */
[----:B------:R-:W-:Y:S01]  /*16c0*/  BPT.TRAP 0x1 ;  /* 0x000000040000795c */ /* 0x000fe20000300000 */
.L_x_24:
[----:B------:R-:W0:Y:S01]  /*16d0*/  S2R R2, SR_TID.X ;  /* 0x0000000000027919 */ /* 0x000e220000002100 */
[----:B------:R-:W-:Y:S01]  /*16e0*/  ULDC.64 UR4, c[0x0][0x280] ;  /* 0x0000a00000047ab9 */ /* 0x000fe20000000a00 */
[----:B------:R-:W1:Y:S01]  /*16f0*/  S2R R4, SR_CTAID.Y ;  /* 0x0000000000047919 */ /* 0x000e620000002600 */
[----:B------:R-:W2:Y:S01]  /*1700*/  S2R R9, SR_CTAID.X ;  /* 0x0000000000097919 */ /* 0x000ea20000002500 */
[----:B0-----:R-:W-:-:S04]  /*1710*/  SHF.R.S32.HI R3, RZ, 0x1f, R2 ;  /* 0x0000001fff037819 */ /* 0x001fc80000011402 */
[----:B------:R-:W-:Y:S01]  /*1720*/  LEA.HI R3, R3, R2, RZ, 0x7 ;  /* 0x0000000203037211 */ /* 0x000fe200078f38ff */
[----:B-1----:R-:W-:-:S03]  /*1730*/  IMAD.SHL.U32 R4, R4, 0x40, RZ ;  /* 0x0000004004047824 */ /* 0x002fc600078e00ff */
[----:B------:R-:W-:Y:S01]  /*1740*/  LOP3.LUT R3, R3, 0xffffff80, RZ, 0xc0, !PT ;  /* 0xffffff8003037812 */ /* 0x000fe200078ec0ff */
[----:B--2---:R-:W-:Y:S01]  /*1750*/  IMAD.SHL.U32 R8, R9, 0x80, RZ ;  /* 0x0000008009087824 */ /* 0x004fe200078e00ff */
[----:B------:R-:W-:-:S03]  /*1760*/  ISETP.GE.AND P0, PT, R4, UR5, PT ;  /* 0x0000000504007c0c */ /* 0x000fc6000bf06270 */
[----:B------:R-:W-:Y:S01]  /*1770*/  IMAD.IADD R10, R2, 0x1, -R3 ;  /* 0x00000001020a7824 */ /* 0x000fe200078e0a03 */
[----:B------:R-:W-:-:S04]  /*1780*/  ISETP.GE.OR P0, PT, R8, UR4, P0 ;  /* 0x0000000408007c0c */ /* 0x000fc80008706670 */
[----:B------:R-:W-:-:S04]  /*1790*/  SHF.R.S32.HI R7, RZ, 0x1f, R10 ;  /* 0x0000001fff077819 */ /* 0x000fc8000001140a */
[----:B------:R-:W-:-:S04]  /*17a0*/  LEA.HI R2, R7, R10, RZ, 0x2 ;  /* 0x0000000a07027211 */ /* 0x000fc800078f10ff */
[--C-:B------:R-:W-:Y:S02]  /*17b0*/  SHF.R.S32.HI R16, RZ, 0x2, R2.reuse ;  /* 0x00000002ff107819 */ /* 0x100fe40000011402 */
[----:B------:R-:W-:-:S04]  /*17c0*/  SHF.R.S32.HI R3, RZ, 0x1f, R2 ;  /* 0x0000001fff037819 */ /* 0x000fc80000011402 */
[----:B------:R-:W-:-:S04]  /*17d0*/  LEA.HI R3, R3, R16, RZ, 0x3 ;  /* 0x0000001003037211 */ /* 0x000fc800078f18ff */
[----:B------:R-:W-:Y:S01]  /*17e0*/  LOP3.LUT R17, R3, 0xfffffff8, RZ, 0xc0, !PT ;  /* 0xfffffff803117812 */ /* 0x000fe200078ec0ff */
[----:B------:R-:W-:Y:S06]  /*17f0*/  @P0 EXIT ;  /* 0x000000000000094d */ /* 0x000fec0003800000 */
[----:B------:R-:W-:Y:S01]  /*1800*/  LOP3.LUT R5, R2, 0x7ffffffc, RZ, 0xc0, !PT ;  /* 0x7ffffffc02057812 */ /* 0x000fe200078ec0ff */
[----:B------:R-:W-:Y:S01]  /*1810*/  IMAD.IADD R16, R16, 0x1, -R17 ;  /* 0x0000000110107824 */ /* 0x000fe200078e0a11 */
[----:B------:R-:W0:Y:S01]  /*1820*/  LDC.64 R2, c[0x0][0x5d0] ;  /* 0x00017400ff027b82 */ /* 0x000e220000000a00 */
[----:B------:R-:W-:Y:S02]  /*1830*/  LEA.HI R6, R7, R10, RZ, 0x5 ;  /* 0x0000000a07067211 */ /* 0x000fe400078f28ff */
[----:B------:R-:W-:Y:S01]  /*1840*/  IMAD.IADD R5, R10, 0x1, -R5 ;  /* 0x000000010a057824 */ /* 0x000fe200078e0a05 */
[----:B------:R-:W-:Y:S02]  /*1850*/  SHF.R.S32.HI R17, RZ, 0x1f, R16 ;  /* 0x0000001fff117819 */ /* 0x000fe40000011410 */
[----:B------:R-:W-:Y:S01]  /*1860*/  SHF.R.S32.HI R11, RZ, 0x5, R6 ;  /* 0x00000005ff0b7819 */ /* 0x000fe20000011406 */
[----:B------:R-:W-:Y:S01]  /*1870*/  IMAD.SHL.U32 R5, R5, 0x2, RZ ;  /* 0x0000000205057824 */ /* 0x000fe200078e00ff */
[----:B----45:R-:W-:Y:S01]  /*1880*/  FSETP.NEU.AND P1, PT, R14, RZ, PT ;  /* 0x000000ff0e00720b */ /* 0x030fe20003f2d000 */
[----:B------:R-:W-:-:S03]  /*1890*/  IMAD.WIDE R6, R9, 0x80, R16 ;  /* 0x0000008009067825 */ /* 0x000fc600078e0210 */
[----:B------:R-:W-:Y:S01]  /*18a0*/  SHF.R.S32.HI R9, RZ, 0x1f, R5 ;  /* 0x0000001fff097819 */ /* 0x000fe20000011405 */
[C---:B------:R-:W-:Y:S01]  /*18b0*/  IMAD R13, R11.reuse, -0x10, -R8 ;  /* 0xfffffff00b0d7824 */ /* 0x040fe200078e0a08 */
[C---:B------:R-:W-:Y:S01]  /*18c0*/  IADD3 R8, P0, R4.reuse, R5, RZ ;  /* 0x0000000504087210 */ /* 0x040fe20007f1e0ff */
[----:B------:R-:W-:Y:S01]  /*18d0*/  IMAD.WIDE R6, R11, 0x10, R6 ;  /* 0x000000100b067825 */ /* 0x000fe200078e0206 */
[----:B---3--:R-:W-:Y:S02]  /*18e0*/  IADD3 R15, -R5, UR5, -R4 ;  /* 0x00000005050f7c10 */ /* 0x008fe4000fffe904 */
[----:B------:R-:W-:Y:S02]  /*18f0*/  LEA.HI.X.SX32 R9, R4, R9, 0x1, P0 ;  /* 0x0000000904097211 */ /* 0x000fe400000f0eff */
[----:B------:R-:W-:Y:S02]  /*1900*/  IADD3 R16, R13, UR4, -R16 ;  /* 0x000000040d107c10 */ /* 0x000fe4000fffe810 */
[----:B------:R-:W-:Y:S01]  /*1910*/  ISETP.GT.AND P4, PT, R15, RZ, PT ;  /* 0x000000ff0f00720c */ /* 0x000fe20003f84270 */
[-C--:B0-----:R-:W-:Y:S01]  /*1920*/  IMAD R4, R7, R2.reuse, RZ ;  /* 0x0000000207047224 */ /* 0x081fe200078e02ff */
[----:B------:R-:W-:Y:S01]  /*1930*/  SHF.L.U64.HI R19, R2, 0x3, R3 ;  /* 0x0000000302137819 */ /* 0x000fe20000010203 */
[----:B------:R-:W-:Y:S01]  /*1940*/  IMAD.WIDE.U32 R10, R6, R2, R8 ;  /* 0x00000002060a7225 */ /* 0x000fe200078e0008 */
[----:B------:R-:W-:-:S02]  /*1950*/  P2R R5, PR, RZ, 0x10 ;  /* 0x00000010ff057803 */ /* 0x000fc40000000000 */
[----:B------:R-:W-:Y:S01]  /*1960*/  ISETP.GT.AND P0, PT, R16, RZ, P4 ;  /* 0x000000ff1000720c */ /* 0x000fe20002704270 */
[----:B------:R-:W-:Y:S01]  /*1970*/  IMAD R13, R6, R3, R4 ;  /* 0x00000003060d7224 */ /* 0x000fe200078e0204 */
[C---:B------:R-:W-:Y:S01]  /*1980*/  SHF.L.U64.HI R18, R2.reuse, 0x6, R3 ;  /* 0x0000000602127819 */ /* 0x040fe20000010203 */
[C---:B------:R-:W-:Y:S02]  /*1990*/  IMAD.SHL.U32 R20, R2.reuse, 0x8, RZ ;  /* 0x0000000802147824 */ /* 0x040fe400078e00ff */
[----:B------:R-:W-:Y:S02]  /*19a0*/  IMAD.SHL.U32 R17, R2, 0x40, RZ ;  /* 0x0000004002117824 */ /* 0x000fe400078e00ff */
[----:B------:R-:W-:Y:S01]  /*19b0*/  IMAD.IADD R13, R11, 0x1, R13 ;  /* 0x000000010b0d7824 */ /* 0x000fe200078e020d */
[----:B------:R-:W-:Y:S06]  /*19c0*/  @!P1 BRA `(.L_x_28) ;  /* 0x00000030008c9947 */ /* 0x000fec0003800000 */
[----:B------:R-:W-:Y:S01]  /*19d0*/  ULDC.64 UR6, c[0x0][0x5b0] ;  /* 0x00016c0000067ab9 */ /* 0x000fe20000000a00 */
[----:B------:R-:W-:Y:S01]  /*19e0*/  ULDC.64 UR8, c[0x0][0x5a8] ;  /* 0x00016a0000087ab9 */ /* 0x000fe20000000a00 */
[----:B------:R-:W-:Y:S01]  /*19f0*/  IMAD R21, R7, UR6, RZ ;  /* 0x0000000607157c24 */ /* 0x000fe2000f8e02ff */
[----:B------:R-:W-:Y:S01]  /*1a00*/  ULDC.64 UR4, c[0x0][0x5c8] ;  /* 0x0001720000047ab9 */ /* 0x000fe20000000a00 */
[----:B------:R-:W-:-:S04]  /*1a10*/  IMAD.WIDE.U32 R2, R6, UR6, R8 ;  /* 0x0000000606027c25 */ /* 0x000fc8000f8e0008 */
[----:B------:R-:W-:Y:S01]  /*1a20*/  IMAD R21, R6, UR7, R21 ;  /* 0x0000000706157c24 */ /* 0x000fe2000f8e0215 */
[----:B------:R-:W-:-:S03]  /*1a30*/  LEA R4, P1, R2, UR8, 0x1 ;  /* 0x0000000802047c11 */ /* 0x000fc6000f8208ff */
[----:B------:R-:W-:-:S05]  /*1a40*/  IMAD.IADD R3, R3, 0x1, R21 ;  /* 0x0000000103037824 */ /* 0x000fca00078e0215 */
[----:B------:R-:W-:-:S05]  /*1a50*/  LEA.HI.X R5, R2, UR9, R3, 0x1, P1 ;  /* 0x0000000902057c11 */ /* 0x000fca00088f0c03 */
[----:B------:R-:W2:Y:S01]  /*1a60*/  @P0 LDG.E.LTC128B.U16 R22, desc[UR12][R4.64] ;  /* 0x0000000c04160981 */ /* 0x000ea2000c1e1520 */
[----:B------:R-:W-:Y:S01]  /*1a70*/  ISETP.GT.AND P3, PT, R15, 0x1, PT ;  /* 0x000000010f00780c */ /* 0x000fe20003f64270 */
[----:B------:R-:W-:Y:S01]  /*1a80*/  BSSY B0, `(.L_x_29) ;  /* 0x000000c000007945 */ /* 0x000fe20003800000 */
[----:B------:R-:W-:Y:S02]  /*1a90*/  LEA R2, P2, R10, UR4, 0x1 ;  /* 0x000000040a027c11 */ /* 0x000fe4000f8408ff */
[----:B------:R-:W-:Y:S01]  /*1aa0*/  ISETP.GT.AND P1, PT, R16, RZ, P3 ;  /* 0x000000ff1000720c */ /* 0x000fe20001f24270 */
[----:B--2---:R-:W-:-:S04]  /*1ab0*/  IMAD.U32 R3, R22, 0x10000, RZ ;  /* 0x0001000016037824 */ /* 0x004fc800078e00ff */
[----:B------:R-:W-:-:S04]  /*1ac0*/  FMUL R3, R3, R14 ;  /* 0x0000000e03037220 */ /* 0x000fc80000400000 */
[----:B------:R-:W-:-:S05]  /*1ad0*/  FFMA R3, R56, R0, R3 ;  /* 0x0000000038037223 */ /* 0x000fca0000000003 */
[----:B------:R-:W-:Y:S02]  /*1ae0*/  F2FP.BF16.F32.PACK_AB R11, RZ, R3 ;  /* 0x00000003ff0b723e */ /* 0x000fe400000010ff */
[----:B------:R-:W-:Y:S02]  /*1af0*/  P2R R3, PR, RZ, 0x8 ;  /* 0x00000008ff037803 */ /* 0x000fe40000000000 */
[----:B------:R-:W-:-:S05]  /*1b00*/  LEA.HI.X R3, R10, UR5, R13, 0x1, P2 ;  /* 0x000000050a037c11 */ /* 0x000fca00090f0c0d */
[----:B------:R0:W-:Y:S01]  /*1b10*/  @P0 STG.E.U16 desc[UR12][R2.64], R11 ;  /* 0x0000000b02000986 */ /* 0x0001e2000c10150c */
[----:B------:R-:W-:Y:S05]  /*1b20*/  @!P1 BRA `(.L_x_30) ;  /* 0x0000000000049947 */ /* 0x000fea0003800000 */
[----:B------:R1:W5:Y:S02]  /*1b30*/  LDG.E.LTC128B.U16 R22, desc[UR12][R4.64+0x2] ;  /* 0x0000020c04167981 */ /* 0x000364000c1e1520 */
.L_x_30:
[----:B------:R-:W-:Y:S05]  /*1b40*/  BSYNC B0 ;  /* 0x0000000000007941 */ /* 0x000fea0003800000 */
.L_x_29:
[----:B------:R-:W-:Y:S01]  /*1b50*/  USHF.L.U32 UR4, UR6, 0x3, URZ ;  /* 0x0000000306047899 */ /* 0x000fe2000800063f */
[----:B-----5:R-:W-:Y:S01]  /*1b60*/  IMAD.U32 R13, R22, 0x10000, RZ ;  /* 0x00010000160d7824 */ /* 0x020fe200078e00ff */
[----:B------:R-:W-:Y:S01]  /*1b70*/  USHF.L.U64.HI UR5, UR6, 0x3, UR7 ;  /* 0x0000000306057899 */ /* 0x000fe20008010207 */
[----:B------:R-:W-:Y:S02]  /*1b80*/  ISETP.GT.AND P0, PT, R16, 0x8, P4 ;  /* 0x000000081000780c */ /* 0x000fe40002704270 */
[----:B------:R-:W-:Y:S01]  /*1b90*/  FMUL R56, R13, R14 ;  /* 0x0000000e0d387220 */ /* 0x000fe20000400000 */
[----:B------:R-:W-:Y:S02]  /*1ba0*/  IMAD.U32 R10, RZ, RZ, UR4 ;  /* 0x00000004ff0a7e24 */ /* 0x000fe4000f8e00ff */
[----:B0-----:R-:W-:Y:S02]  /*1bb0*/  IMAD.U32 R11, RZ, RZ, UR5 ;  /* 0x00000005ff0b7e24 */ /* 0x001fe4000f8e00ff */
[----:B------:R-:W-:Y:S01]  /*1bc0*/  FFMA R56, R57, R0, R56 ;  /* 0x0000000039387223 */ /* 0x000fe20000000038 */
[----:B------:R-:W-:-:S04]  /*1bd0*/  IMAD.WIDE.U32 R12, R6, UR6, R10 ;  /* 0x00000006060c7c25 */ /* 0x000fc8000f8e000a */
[----:B------:R-:W-:Y:S02]  /*1be0*/  F2FP.BF16.F32.PACK_AB R57, RZ, R56 ;  /* 0x00000038ff39723e */ /* 0x000fe400000010ff */
[----:B------:R-:W-:-:S03]  /*1bf0*/  IADD3 R23, P2, R8, R12, RZ ;  /* 0x0000000c08177210 */ /* 0x000fc60007f5e0ff */
[----:B------:R0:W-:Y:S01]  /*1c00*/  @P1 STG.E.U16 desc[UR12][R2.64+0x2], R57 ;  /* 0x0000023902001986 */ /* 0x0001e2000c10150c */
[----:B------:R-:W-:Y:S02]  /*1c10*/  IADD3.X R56, R9, R21, R13, P2, !PT ;  /* 0x0000001509387210 */ /* 0x000fe400017fe40d */
[----:B------:R-:W-:-:S04]  /*1c20*/  LEA R12, P2, R23, UR8, 0x1 ;  /* 0x00000008170c7c11 */ /* 0x000fc8000f8408ff */
[----:B------:R-:W-:-:S05]  /*1c30*/  LEA.HI.X R13, R23, UR9, R56, 0x1, P2 ;  /* 0x00000009170d7c11 */ /* 0x000fca00090f0c38 */
[----:B------:R-:W2:Y:S01]  /*1c40*/  @P0 LDG.E.LTC128B.U16 R22, desc[UR12][R12.64] ;  /* 0x0000000c0c160981 */ /* 0x000ea2000c1e1520 */
[C---:B------:R-:W-:Y:S01]  /*1c50*/  IMAD.SHL.U32 R23, R20.reuse, 0x2, RZ ;  /* 0x0000000214177824 */ /* 0x040fe200078e00ff */
[----:B------:R-:W-:Y:S01]  /*1c60*/  SHF.L.U64.HI R19, R20, 0x1, R19 ;  /* 0x0000000114137819 */ /* 0x000fe20000010213 */
[----:B------:R-:W-:Y:S01]  /*1c70*/  BSSY B0, `(.L_x_31) ;  /* 0x000000b000007945 */ /* 0x000fe20003800000 */
[----:B------:R-:W-:Y:S02]  /*1c80*/  ISETP.GT.AND P1, PT, R16, 0x8, P3 ;  /* 0x000000081000780c */ /* 0x000fe40001f24270 */
[----:B------:R-:W-:Y:S01]  /*1c90*/  IADD3 R20, P2, R23, R2, RZ ;  /* 0x0000000217147210 */ /* 0x000fe20007f5e0ff */
[----:B--2---:R-:W-:-:S04]  /*1ca0*/  IMAD.U32 R21, R22, 0x10000, RZ ;  /* 0x0001000016157824 */ /* 0x004fc800078e00ff */
[----:B------:R-:W-:-:S04]  /*1cb0*/  FMUL R21, R21, R14 ;  /* 0x0000000e15157220 */ /* 0x000fc80000400000 */
[----:B------:R-:W-:-:S05]  /*1cc0*/  FFMA R21, R58, R0, R21 ;  /* 0x000000003a157223 */ /* 0x000fca0000000015 */
[----:B------:R-:W-:Y:S01]  /*1cd0*/  F2FP.BF16.F32.PACK_AB R56, RZ, R21 ;  /* 0x00000015ff38723e */ /* 0x000fe200000010ff */
[----:B------:R-:W-:-:S05]  /*1ce0*/  IMAD.X R21, R19, 0x1, R3, P2 ;  /* 0x0000000113157824 */ /* 0x000fca00010e0603 */
[----:B------:R0:W-:Y:S01]  /*1cf0*/  @P0 STG.E.U16 desc[UR12][R20.64], R56 ;  /* 0x0000003814000986 */ /* 0x0001e2000c10150c */
[----:B------:R-:W-:Y:S05]  /*1d00*/  @!P1 BRA `(.L_x_32) ;  /* 0x0000000000049947 */ /* 0x000fea0003800000 */
[----:B------:R2:W5:Y:S02]  /*1d10*/  LDG.E.LTC128B.U16 R22, desc[UR12][R12.64+0x2] ;  /* 0x0000020c0c167981 */ /* 0x000564000c1e1520 */
.L_x_32:
[----:B------:R-:W-:Y:S05]  /*1d20*/  BSYNC B0 ;  /* 0x0000000000007941 */ /* 0x000fea0003800000 */
.L_x_31:
[----:B0----5:R-:W-:Y:S01]  /*1d30*/  IMAD.U32 R57, R22, 0x10000, RZ ;  /* 0x0001000016397824 */ /* 0x021fe200078e00ff */
[----:B------:R-:W-:Y:S01]  /*1d40*/  ISETP.GT.AND P3, PT, R15, 0x8, PT ;  /* 0x000000080f00780c */ /* 0x000fe20003f64270 */
[----:B------:R-:W-:Y:S02]  /*1d50*/  BSSY B0, `(.L_x_33) ;  /* 0x0000009000007945 */ /* 0x000fe40003800000 */
[----:B------:R-:W-:Y:S01]  /*1d60*/  FMUL R56, R57, R14 ;  /* 0x0000000e39387220 */ /* 0x000fe20000400000 */
[----:B------:R-:W-:Y:S02]  /*1d70*/  ISETP.GT.AND P0, PT, R16, RZ, P3 ;  /* 0x000000ff1000720c */ /* 0x000fe40001f04270 */
[----:B------:R-:W-:Y:S01]  /*1d80*/  P2R R57, PR, RZ, 0x8 ;  /* 0x00000008ff397803 */ /* 0x000fe20000000000 */
[----:B------:R-:W-:-:S05]  /*1d90*/  FFMA R56, R59, R0, R56 ;  /* 0x000000003b387223 */ /* 0x000fca0000000038 */
[----:B------:R-:W-:-:S05]  /*1da0*/  F2FP.BF16.F32.PACK_AB R56, RZ, R56 ;  /* 0x00000038ff38723e */ /* 0x000fca00000010ff */
[----:B------:R0:W-:Y:S01]  /*1db0*/  @P1 STG.E.U16 desc[UR12][R20.64+0x2], R56 ;  /* 0x0000023814001986 */ /* 0x0001e2000c10150c */
[----:B------:R-:W-:Y:S05]  /*1dc0*/  @!P0 BRA `(.L_x_34) ;  /* 0x0000000000048947 */ /* 0x000fea0003800000 */
[----:B------:R3:W5:Y:S02]  /*1dd0*/  LDG.E.LTC128B.U16 R22, desc[UR12][R4.64+0x10] ;  /* 0x0000100c04167981 */ /* 0x000764000c1e1520 */
.L_x_34:
[----:B------:R-:W-:Y:S05]  /*1de0*/  BSYNC B0 ;  /* 0x0000000000007941 */ /* 0x000fea0003800000 */
.L_x_33:
[----:B-----5:R-:W-:Y:S01]  /*1df0*/  IMAD.U32 R57, R22, 0x10000, RZ ;  /* 0x0001000016397824 */ /* 0x020fe200078e00ff */
[----:B------:R-:W-:Y:S01]  /*1e00*/  ISETP.GT.AND P2, PT, R15, 0x9, PT ;  /* 0x000000090f00780c */ /* 0x000fe20003f44270 */
[----:B------:R-:W-:Y:S02]  /*1e10*/  BSSY B0, `(.L_x_35) ;  /* 0x0000009000007945 */ /* 0x000fe40003800000 */
[----:B------:R-:W-:Y:S01]  /*1e20*/  FMUL R57, R57, R14 ;  /* 0x0000000e39397220 */ /* 0x000fe20000400000 */
[----:B------:R-:W-:Y:S02]  /*1e30*/  ISETP.GT.AND P1, PT, R16, RZ, P2 ;  /* 0x000000ff1000720c */ /* 0x000fe40001724270 */
[----:B0-----:R-:W-:Y:S01]  /*1e40*/  P2R R56, PR, RZ, 0x4 ;  /* 0x00000004ff387803 */ /* 0x001fe20000000000 */
[----:B------:R-:W-:-:S05]  /*1e50*/  FFMA R57, R60, R0, R57 ;  /* 0x000000003c397223 */ /* 0x000fca0000000039 */
[----:B------:R-:W-:-:S05]  /*1e60*/  F2FP.BF16.F32.PACK_AB R57, RZ, R57 ;  /* 0x00000039ff39723e */ /* 0x000fca00000010ff */
[----:B------:R0:W-:Y:S01]  /*1e70*/  @P0 STG.E.U16 desc[UR12][R2.64+0x10], R57 ;  /* 0x0000103902000986 */ /* 0x0001e2000c10150c */
[----:B------:R-:W-:Y:S05]  /*1e80*/  @!P1 BRA `(.L_x_36) ;  /* 0x0000000000049947 */ /* 0x000fea0003800000 */
[----:B------:R4:W5:Y:S02]  /*1e90*/  LDG.E.LTC128B.U16 R22, desc[UR12][R4.64+0x12] ;  /* 0x0000120c04167981 */ /* 0x000964000c1e1520 */
.L_x_36:
[----:B------:R-:W-:Y:S05]  /*1ea0*/  BSYNC B0 ;  /* 0x0000000000007941 */ /* 0x000fea0003800000 */
.L_x_35:
[----:B0----5:R-:W-:Y:S01]  /*1eb0*/  IMAD.U32 R57, R22, 0x10000, RZ ;  /* 0x0001000016397824 */ /* 0x021fe200078e00ff */
[----:B------:R-:W-:Y:S01]  /*1ec0*/  ISETP.GT.AND P0, PT, R16, 0x8, P3 ;  /* 0x000000081000780c */ /* 0x000fe20001f04270 */
[----:B------:R-:W-:Y:S02]  /*1ed0*/  BSSY B0, `(.L_x_37) ;  /* 0x0000007000007945 */ /* 0x000fe40003800000 */
[----:B------:R-:W-:-:S04]  /*1ee0*/  FMUL R56, R57, R14 ;  /* 0x0000000e39387220 */ /* 0x000fc80000400000 */
[----:B------:R-:W-:-:S05]  /*1ef0*/  FFMA R56, R61, R0, R56 ;  /* 0x000000003d387223 */ /* 0x000fca0000000038 */
[----:B------:R-:W-:-:S05]  /*1f00*/  F2FP.BF16.F32.PACK_AB R56, RZ, R56 ;  /* 0x00000038ff38723e */ /* 0x000fca00000010ff */
[----:B------:R0:W-:Y:S01]  /*1f10*/  @P1 STG.E.U16 desc[UR12][R2.64+0x12], R56 ;  /* 0x0000123802001986 */ /* 0x0001e2000c10150c */
[----:B------:R-:W-:Y:S05]  /*1f20*/  @!P0 BRA `(.L_x_38) ;  /* 0x0000000000048947 */ /* 0x000fea0003800000 */
[----:B------:R0:W5:Y:S02]  /*1f30*/  LDG.E.LTC128B.U16 R22, desc[UR12][R12.64+0x10] ;  /* 0x0000100c0c167981 */ /* 0x000164000c1e1520 */
.L_x_38:
[----:B------:R-:W-:Y:S05]  /*1f40*/  BSYNC B0 ;  /* 0x0000000000007941 */ /* 0x000fea0003800000 */
.L_x_37:
[----:B-----5:R-:W-:Y:S01]  /*1f50*/  IMAD.U32 R57, R22, 0x10000, RZ ;  /* 0x0001000016397824 */ /* 0x020fe200078e00ff */
        /* <DEDUP_REMOVED lines=8> */
.L_x_40:
[----:B------:R-:W-:Y:S05]  /*1fe0*/  BSYNC B0 ;  /* 0x0000000000007941 */ /* 0x000fea0003800000 */
.L_x_39:
[----:B-----5:R-:W-:Y:S01]  /*1ff0*/  IMAD.U32 R59, R22, 0x10000, RZ ;  /* 0x00010000163b7824 */ /* 0x020fe200078e00ff */
[----:B------:R-:W-:Y:S01]  /*2000*/  ISETP.GT.AND P3, PT, R15, 0x10, PT ;  /* 0x000000100f00780c */ /* 0x000fe20003f64270 */
[C---:B0-----:R-:W-:Y:S01]  /*2010*/  IMAD.SHL.U32 R57, R17.reuse, 0x2, RZ ;  /* 0x0000000211397824 */ /* 0x041fe200078e00ff */
[----:B------:R-:W-:Y:S01]  /*2020*/  SHF.L.U64.HI R17, R17, 0x1, R18 ;  /* 0x0000000111117819 */ /* 0x000fe20000010212 */
[----:B------:R-:W-:Y:S01]  /*2030*/  FMUL R56, R59, R14 ;  /* 0x0000000e3b387220 */ /* 0x000fe20000400000 */
[----:B------:R-:W-:Y:S02]  /*2040*/  BSSY B0, `(.L_x_41) ;  /* 0x000000a000007945 */ /* 0x000fe40003800000 */
[----:B------:R-:W-:Y:S01]  /*2050*/  IADD3 R18, P0, P2, R57, R2, R23 ;  /* 0x0000000239127210 */ /* 0x000fe20007a1e017 */
[----:B------:R-:W-:Y:S01]  /*2060*/  FFMA R56, R63, R0, R56 ;  /* 0x000000003f387223 */ /* 0x000fe20000000038 */
[----:B------:R-:W-:Y:S02]  /*2070*/  P2R R23, PR, RZ, 0x8 ;  /* 0x00000008ff177803 */ /* 0x000fe40000000000 */
[----:B------:R-:W-:-:S02]  /*2080*/  IADD3.X R19, R17, R3, R19, P0, P2 ;  /* 0x0000000311137210 */ /* 0x000fc400007e4413 */
[----:B------:R-:W-:Y:S02]  /*2090*/  F2FP.BF16.F32.PACK_AB R56, RZ, R56 ;  /* 0x00000038ff38723e */ /* 0x000fe400000010ff */
[----:B------:R-:W-:-:S03]  /*20a0*/  ISETP.GT.AND P0, PT, R16, RZ, P3 ;  /* 0x000000ff1000720c */ /* 0x000fc60001f04270 */
[----:B------:R0:W-:Y:S10]  /*20b0*/  @P1 STG.E.U16 desc[UR12][R20.64+0x12], R56 ;  /* 0x0000123814001986 */ /* 0x0001f4000c10150c */
[----:B------:R-:W-:Y:S05]  /*20c0*/  @!P0 BRA `(.L_x_42) ;  /* 0x0000000000048947 */ /* 0x000fea0003800000 */
[----:B------:R0:W5:Y:S02]  /*20d0*/  LDG.E.LTC128B.U16 R22, desc[UR12][R4.64+0x20] ;  /* 0x0000200c04167981 */ /* 0x000164000c1e1520 */
.L_x_42:
[----:B------:R-:W-:Y:S05]  /*20e0*/  BSYNC B0 ;  /* 0x0000000000007941 */ /* 0x000fea0003800000 */
.L_x_41:
[----:B-----5:R-:W-:Y:S01]  /*20f0*/  IMAD.U32 R23, R22, 0x10000, RZ ;  /* 0x0001000016177824 */ /* 0x020fe200078e00ff */
[----:B------:R-:W-:Y:S01]  /*2100*/  ISETP.GT.AND P1, PT, R15, 0x11, PT ;  /* 0x000000110f00780c */ /* 0x000fe20003f24270 */
[----:B------:R-:W-:Y:S02]  /*2110*/  BSSY B0, `(.L_x_43) ;  /* 0x0000009000007945 */ /* 0x000fe40003800000 */
[----:B------:R-:W-:-:S04]  /*2120*/  FMUL R23, R23, R14 ;  /* 0x0000000e17177220 */ /* 0x000fc80000400000 */
[----:B------:R-:W-:-:S05]  /*2130*/  FFMA R23, R64, R0, R23 ;  /* 0x0000000040177223 */ /* 0x000fca0000000017 */
[----:B------:R-:W-:-:S05]  /*2140*/  F2FP.BF16.F32.PACK_AB R23, RZ, R23 ;  /* 0x00000017ff17723e */ /* 0x000fca00000010ff */
[----:B------:R1:W-:Y:S01]  /*2150*/  @P0 STG.E.U16 desc[UR12][R2.64+0x20], R23 ;  /* 0x0000201702000986 */ /* 0x0003e2000c10150c */
[----:B------:R-:W-:Y:S02]  /*2160*/  ISETP.GT.AND P0, PT, R16, RZ, P1 ;  /* 0x000000ff1000720c */ /* 0x000fe40000f04270 */
[----:B-1----:R-:W-:-:S11]  /*2170*/  P2R R23, PR, RZ, 0x2 ;  /* 0x00000002ff177803 */ /* 0x002fd60000000000 */
[----:B------:R-:W-:Y:S05]  /*2180*/  @!P0 BRA `(.L_x_44) ;  /* 0x0000000000048947 */ /* 0x000fea0003800000 */
[----:B------:R1:W5:Y:S02]  /*2190*/  LDG.E.LTC128B.U16 R22, desc[UR12][R4.64+0x22] ;  /* 0x0000220c04167981 */ /* 0x000364000c1e1520 */
.L_x_44:
[----:B------:R-:W-:Y:S05]  /*21a0*/  BSYNC B0 ;  /* 0x0000000000007941 */ /* 0x000fea0003800000 */
.L_x_43:
[----:B-----5:R-:W-:Y:S01]  /*21b0*/  IMAD.U32 R23, R22, 0x10000, RZ ;  /* 0x0001000016177824 */ /* 0x020fe200078e00ff */
[----:B------:R-:W-:Y:S03]  /*21c0*/  BSSY B0, `(.L_x_45) ;  /* 0x0000008000007945 */ /* 0x000fe60003800000 */
[----:B0-----:R-:W-:-:S04]  /*21d0*/  FMUL R56, R23, R14 ;  /* 0x0000000e17387220 */ /* 0x001fc80000400000 */
[----:B------:R-:W-:-:S05]  /*21e0*/  FFMA R56, R65, R0, R56 ;  /* 0x0000000041387223 */ /* 0x000fca0000000038 */
[----:B------:R-:W-:-:S05]  /*21f0*/  F2FP.BF16.F32.PACK_AB R56, RZ, R56 ;  /* 0x00000038ff38723e */ /* 0x000fca00000010ff */
[----:B------:R0:W-:Y:S01]  /*2200*/  @P0 STG.E.U16 desc[UR12][R2.64+0x22], R56 ;  /* 0x0000223802000986 */ /* 0x0001e2000c10150c */
[----:B------:R-:W-:-:S13]  /*2210*/  ISETP.GT.AND P0, PT, R16, 0x8, P3 ;  /* 0x000000081000780c */ /* 0x000fda0001f04270 */
[----:B0-----:R-:W-:Y:S05]  /*2220*/  @!P0 BRA `(.L_x_46) ;  /* 0x0000000000048947 */ /* 0x001fea0003800000 */
[----:B------:R0:W5:Y:S02]  /*2230*/  LDG.E.LTC128B.U16 R22, desc[UR12][R12.64+0x20] ;  /* 0x0000200c0c167981 */ /* 0x000164000c1e1520 */
.L_x_46:
[----:B------:R-:W-:Y:S05]  /*2240*/  BSYNC B0 ;  /* 0x0000000000007941 */ /* 0x000fea0003800000 */
.L_x_45:
[C---:B-----5:R-:W-:Y:S01]  /*2250*/  IMAD.U32 R23, R22.reuse, 0x10000, RZ ;  /* 0x0001000016177824 */ /* 0x060fe200078e00ff */
[----:B------:R-:W-:Y:S01]  /*2260*/  BSSY B0, `(.L_x_47) ;  /* 0x000000c000007945 */ /* 0x000fe20003800000 */
[----:B------:R-:W-:Y:S02]  /*2270*/  PRMT R56, R22, 0x7610, R56 ;  /* 0x0000761016387816 */ /* 0x000fe40000000038 */
[----:B------:R-:W-:-:S04]  /*2280*/  FMUL R23, R23, R14 ;  /* 0x0000000e17177220 */ /* 0x000fc80000400000 */
[----:B------:R-:W-:-:S05]  /*2290*/  FFMA R23, R66, R0, R23 ;  /* 0x0000000042177223 */ /* 0x000fca0000000017 */
[----:B------:R-:W-:-:S04]  /*22a0*/  F2FP.BF16.F32.PACK_AB R23, RZ, R23 ;  /* 0x00000017ff17723e */ /* 0x000fc800000010ff */
[----:B------:R-:W-:-:S05]  /*22b0*/  PRMT R58, R23, 0x7610, R58 ;  /* 0x00007610173a7816 */ /* 0x000fca000000003a */
[----:B------:R0:W-:Y:S01]  /*22c0*/  @P0 STG.E.U16 desc[UR12][R20.64+0x20], R58 ;  /* 0x0000203a14000986 */ /* 0x0001e2000c10150c */
[----:B------:R-:W-:-:S05]  /*22d0*/  IADD3 R59, P0, R6, 0x40, RZ ;  /* 0x00000040063b7810 */ /* 0x000fca0007f1e0ff */
[----:B------:R-:W-:Y:S01]  /*22e0*/  IMAD.X R23, RZ, RZ, R7, P0 ;  /* 0x000000ffff177224 */ /* 0x000fe200000e0607 */
[----:B------:R-:W-:-:S13]  /*22f0*/  ISETP.GT.AND P0, PT, R16, 0x8, P1 ;  /* 0x000000081000780c */ /* 0x000fda0000f04270 */
[----:B0-----:R-:W-:Y:S05]  /*2300*/  @!P0 BRA `(.L_x_48) ;  /* 0x0000000000048947 */ /* 0x001fea0003800000 */
[----:B------:R0:W5:Y:S02]  /*2310*/  LDG.E.LTC128B.U16 R56, desc[UR12][R12.64+0x22] ;  /* 0x0000220c0c387981 */ /* 0x000164000c1e1520 */
.L_x_48:
[----:B------:R-:W-:Y:S05]  /*2320*/  BSYNC B0 ;  /* 0x0000000000007941 */ /* 0x000fea0003800000 */
.L_x_47:
[----:B-----5:R-:W-:Y:S01]  /*2330*/  IMAD.U32 R7, R56, 0x10000, RZ ;  /* 0x0001000038077824 */ /* 0x020fe200078e00ff */
[----:B------:R-:W-:Y:S01]  /*2340*/  ISETP.GT.AND P2, PT, R15, 0x18, PT ;  /* 0x000000180f00780c */ /* 0x000fe20003f44270 */
[----:B------:R-:W-:Y:S01]  /*2350*/  IMAD.WIDE.U32 R10, R59, UR6, R10 ;  /* 0x000000063b0a7c25 */ /* 0x000fe2000f8e000a */
[----:B------:R-:W-:Y:S03]  /*2360*/  BSSY B0, `(.L_x_49) ;  /* 0x0000014000007945 */ /* 0x000fe60003800000 */
[----:B------:R-:W-:-:S04]  /*2370*/  FMUL R6, R7, R14 ;  /* 0x0000000e07067220 */ /* 0x000fc80000400000 */
[----:B------:R-:W-:-:S05]  /*2380*/  FFMA R6, R67, R0, R6 ;  /* 0x0000000043067223 */ /* 0x000fca0000000006 */
[----:B------:R-:W-:Y:S01]  /*2390*/  F2FP.BF16.F32.PACK_AB R7, RZ, R6 ;  /* 0x00000006ff07723e */ /* 0x000fe200000010ff */
[----:B------:R-:W-:Y:S02]  /*23a0*/  IMAD R6, R23, UR6, RZ ;  /* 0x0000000617067c24 */ /* 0x000fe4000f8e02ff */
[----:B------:R-:W-:Y:S01]  /*23b0*/  IMAD.WIDE.U32 R22, R59, UR6, R8 ;  /* 0x000000063b167c25 */ /* 0x000fe2000f8e0008 */
[----:B------:R-:W-:-:S03]  /*23c0*/  PRMT R58, R7, 0x7610, R58 ;  /* 0x00007610073a7816 */ /* 0x000fc6000000003a */
[----:B------:R-:W-:Y:S02]  /*23d0*/  IMAD R61, R59, UR7, R6 ;  /* 0x000000073b3d7c24 */ /* 0x000fe4000f8e0206 */
[----:B------:R0:W-:Y:S01]  /*23e0*/  @P0 STG.E.U16 desc[UR12][R20.64+0x22], R58 ;  /* 0x0000223a14000986 */ /* 0x0001e2000c10150c */
[----:B------:R-:W-:Y:S01]  /*23f0*/  LEA R6, P0, R22, UR8, 0x1 ;  /* 0x0000000816067c11 */ /* 0x000fe2000f8008ff */
[----:B------:R-:W-:-:S05]  /*2400*/  IMAD.IADD R7, R23, 0x1, R61 ;  /* 0x0000000117077824 */ /* 0x000fca00078e023d */
[----:B------:R-:W-:Y:S02]  /*2410*/  LEA.HI.X R7, R22, UR9, R7, 0x1, P0 ;  /* 0x0000000916077c11 */ /* 0x000fe400080f0c07 */
[----:B------:R-:W-:-:S04]  /*2420*/  IADD3 R10, P0, R8, R10, RZ ;  /* 0x0000000a080a7210 */ /* 0x000fc80007f1e0ff */
[----:B------:R-:W-:Y:S02]  /*2430*/  IADD3.X R9, R9, R61, R11, P0, !PT ;  /* 0x0000003d09097210 */ /* 0x000fe400007fe40b */
[----:B------:R-:W-:-:S04]  /*2440*/  LEA R8, P0, R10, UR8, 0x1 ;  /* 0x000000080a087c11 */ /* 0x000fc8000f8008ff */
[----:B------:R-:W-:Y:S02]  /*2450*/  LEA.HI.X R9, R10, UR9, R9, 0x1, P0 ;  /* 0x000000090a097c11 */ /* 0x000fe400080f0c09 */
[----:B------:R-:W-:Y:S02]  /*2460*/  ISETP.GT.AND P0, PT, R16, RZ, P2 ;  /* 0x000000ff1000720c */ /* 0x000fe40001704270 */
[----:B------:R-:W-:-:S11]  /*2470*/  P2R R10, PR, RZ, 0x4 ;  /* 0x00000004ff0a7803 */ /* 0x000fd60000000000 */
[----:B0-----:R-:W-:Y:S05]  /*2480*/  @!P0 BRA `(.L_x_50) ;  /* 0x0000000000048947 */ /* 0x001fea0003800000 */
[----:B------:R0:W5:Y:S02]  /*2490*/  LDG.E.LTC128B.U16 R56, desc[UR12][R4.64+0x30] ;  /* 0x0000300c04387981 */ /* 0x000164000c1e1520 */
.L_x_50:
[----:B------:R-:W-:Y:S05]  /*24a0*/  BSYNC B0 ;  /* 0x0000000000007941 */ /* 0x000fea0003800000 */
.L_x_49:
[----:B-----5:R-:W-:Y:S01]  /*24b0*/  IMAD.U32 R11, R56, 0x10000, RZ ;  /* 0x00010000380b7824 */ /* 0x020fe200078e00ff */
[----:B------:R-:W-:Y:S01]  /*24c0*/  ISETP.GT.AND P1, PT, R15, 0x19, PT ;  /* 0x000000190f00780c */ /* 0x000fe20003f24270 */
[----:B------:R-:W-:Y:S02]  /*24d0*/  BSSY B0, `(.L_x_51) ;  /* 0x0000009000007945 */ /* 0x000fe40003800000 */
[----:B------:R-:W-:Y:S01]  /*24e0*/  FMUL R11, R11, R14 ;  /* 0x0000000e0b0b7220 */ /* 0x000fe20000400000 */
[----:B------:R-:W-:-:S03]  /*24f0*/  P2R R10, PR, RZ, 0x2 ;  /* 0x00000002ff0a7803 */ /* 0x000fc60000000000 */
[----:B------:R-:W-:-:S05]  /*2500*/  FFMA R11, R68, R0, R11 ;  /* 0x00000000440b7223 */ /* 0x000fca000000000b */
[----:B------:R-:W-:-:S05]  /*2510*/  F2FP.BF16.F32.PACK_AB R11, RZ, R11 ;  /* 0x0000000bff0b723e */ /* 0x000fca00000010ff */
[----:B------:R0:W-:Y:S01]  /*2520*/  @P0 STG.E.U16 desc[UR12][R2.64+0x30], R11 ;  /* 0x0000300b02000986 */ /* 0x0001e2000c10150c */
[----:B------:R-:W-:-:S13]  /*2530*/  ISETP.GT.AND P0, PT, R16, RZ, P1 ;  /* 0x000000ff1000720c */ /* 0x000fda0000f04270 */
[----:B0-----:R-:W-:Y:S05]  /*2540*/  @!P0 BRA `(.L_x_52) ;  /* 0x0000000000048947 */ /* 0x001fea0003800000 */
[----:B------:R0:W5:Y:S02]  /*2550*/  LDG.E.LTC128B.U16 R56, desc[UR12][R4.64+0x32] ;  /* 0x0000320c04387981 */ /* 0x000164000c1e1520 */
.L_x_52:
[----:B------:R-:W-:Y:S05]  /*2560*/  BSYNC B0 ;  /* 0x0000000000007941 */ /* 0x000fea0003800000 */
.L_x_51:
[----:B-----5:R-:W-:Y:S01]  /*2570*/  IMAD.U32 R11, R56, 0x10000, RZ ;  /* 0x00010000380b7824 */ /* 0x020fe200078e00ff */
[----:B------:R-:W-:Y:S03]  /*2580*/  BSSY B0, `(.L_x_53) ;  /* 0x0000008000007945 */ /* 0x000fe60003800000 */
[----:B------:R-:W-:-:S04]  /*2590*/  FMUL R10, R11, R14 ;  /* 0x0000000e0b0a7220 */ /* 0x000fc80000400000 */
[----:B------:R-:W-:-:S05]  /*25a0*/  FFMA R10, R69, R0, R10 ;  /* 0x00000000450a7223 */ /* 0x000fca000000000a */
[----:B------:R-:W-:-:S05]  /*25b0*/  F2FP.BF16.F32.PACK_AB R10, RZ, R10 ;  /* 0x0000000aff0a723e */ /* 0x000fca00000010ff */
[----:B------:R0:W-:Y:S01]  /*25c0*/  @P0 STG.E.U16 desc[UR12][R2.64+0x32], R10 ;  /* 0x0000320a02000986 */ /* 0x0001e2000c10150c */
[----:B------:R-:W-:-:S13]  /*25d0*/  ISETP.GT.AND P0, PT, R16, 0x8, P2 ;  /* 0x000000081000780c */ /* 0x000fda0001704270 */
[----:B0-----:R-:W-:Y:S05]  /*25e0*/  @!P0 BRA `(.L_x_54) ;  /* 0x0000000000048947 */ /* 0x001fea0003800000 */
[----:B------:R0:W5:Y:S02]  /*25f0*/  LDG.E.LTC128B.U16 R56, desc[UR12][R12.64+0x30] ;  /* 0x0000300c0c387981 */ /* 0x000164000c1e1520 */
.L_x_54:
[----:B------:R-:W-:Y:S05]  /*2600*/  BSYNC B0 ;  /* 0x0000000000007941 */ /* 0x000fea0003800000 */
.L_x_53:
        /* <DEDUP_REMOVED lines=9> */
.L_x_56:
[----:B------:R-:W-:Y:S05]  /*26a0*/  BSYNC B0 ;  /* 0x0000000000007941 */ /* 0x000fea0003800000 */
.L_x_55:
        /* <DEDUP_REMOVED lines=11> */
.L_x_58:
[----:B------:R-:W-:Y:S05]  /*2760*/  BSYNC B0 ;  /* 0x0000000000007941 */ /* 0x000fea0003800000 */
.L_x_57:
        /* <DEDUP_REMOVED lines=11> */
.L_x_60:
[----:B------:R-:W-:Y:S05]  /*2820*/  BSYNC B0 ;  /* 0x0000000000007941 */ /* 0x000fea0003800000 */
.L_x_59:
        /* <DEDUP_REMOVED lines=9> */
.L_x_62:
[----:B------:R-:W-:Y:S05]  /*28c0*/  BSYNC B0 ;  /* 0x0000000000007941 */ /* 0x000fea0003800000 */
.L_x_61:
        /* <DEDUP_REMOVED lines=9> */
.L_x_64:
[----:B------:R-:W-:Y:S05]  /*2960*/  BSYNC B0 ;  /* 0x0000000000007941 */ /* 0x000fea0003800000 */
.L_x_63:
        /* <DEDUP_REMOVED lines=11> */
.L_x_66:
[----:B------:R-:W-:Y:S05]  /*2a20*/  BSYNC B0 ;  /* 0x0000000000007941 */ /* 0x000fea0003800000 */
.L_x_65:
[----:B-----5:R-:W-:Y:S01]  /*2a30*/  IMAD.U32 R11, R56, 0x10000, RZ ;  /* 0x00010000380b7824 */ /* 0x020fe200078e00ff */
[----:B------:R-:W-:Y:S01]  /*2a40*/  ISETP.GT.AND P4, PT, R15, 0x29, PT ;  /* 0x000000290f00780c */ /* 0x000fe20003f84270 */
[----:B------:R-:W-:Y:S02]  /*2a50*/  BSSY B0, `(.L_x_67) ;  /* 0x0000008000007945 */ /* 0x000fe40003800000 */
[----:B------:R-:W-:-:S04]  /*2a60*/  FMUL R11, R11, R14 ;  /* 0x0000000e0b0b7220 */ /* 0x000fc80000400000 */
[----:B------:R-:W-:-:S05]  /*2a70*/  FFMA R11, R76, R0, R11 ;  /* 0x000000004c0b7223 */ /* 0x000fca000000000b */
[----:B------:R-:W-:-:S05]  /*2a80*/  F2FP.BF16.F32.PACK_AB R11, RZ, R11 ;  /* 0x0000000bff0b723e */ /* 0x000fca00000010ff */
[----:B------:R0:W-:Y:S01]  /*2a90*/  @P0 STG.E.U16 desc[UR12][R2.64+0x50], R11 ;  /* 0x0000500b02000986 */ /* 0x0001e2000c10150c */
[----:B------:R-:W-:-:S13]  /*2aa0*/  ISETP.GT.AND P0, PT, R16, RZ, P4 ;  /* 0x000000ff1000720c */ /* 0x000fda0002704270 */
[----:B0-----:R-:W-:Y:S05]  /*2ab0*/  @!P0 BRA `(.L_x_68) ;  /* 0x0000000000048947 */ /* 0x001fea0003800000 */
[----:B------:R0:W5:Y:S02]  /*2ac0*/  LDG.E.LTC128B.U16 R56, desc[UR12][R4.64+0x52] ;  /* 0x0000520c04387981 */ /* 0x000164000c1e1520 */
.L_x_68:
[----:B------:R-:W-:Y:S05]  /*2ad0*/  BSYNC B0 ;  /* 0x0000000000007941 */ /* 0x000fea0003800000 */
.L_x_67:
        /* <DEDUP_REMOVED lines=9> */
.L_x_70:
[----:B------:R-:W-:Y:S05]  /*2b70*/  BSYNC B0 ;  /* 0x0000000000007941 */ /* 0x000fea0003800000 */
.L_x_69:
        /* <DEDUP_REMOVED lines=9> */
.L_x_72:
[----:B------:R-:W-:Y:S05]  /*2c10*/  BSYNC B0 ;  /* 0x0000000000007941 */ /* 0x000fea0003800000 */
.L_x_71:
        /* <DEDUP_REMOVED lines=10> */
.L_x_74:
[----:B------:R-:W-:Y:S05]  /*2cc0*/  BSYNC B0 ;  /* 0x0000000000007941 */ /* 0x000fea0003800000 */
.L_x_73:
        /* <DEDUP_REMOVED lines=10> */
.L_x_76:
[----:B------:R-:W-:Y:S05]  /*2d70*/  BSYNC B0 ;  /* 0x0000000000007941 */ /* 0x000fea0003800000 */
.L_x_75:
        /* <DEDUP_REMOVED lines=9> */
.L_x_78:
[----:B------:R-:W-:Y:S05]  /*2e10*/  BSYNC B0 ;  /* 0x0000000000007941 */ /* 0x000fea0003800000 */
.L_x_77:
        /* <DEDUP_REMOVED lines=9> */
.L_x_80:
[----:B------:R-:W-:Y:S05]  /*2eb0*/  BSYNC B0 ;  /* 0x0000000000007941 */ /* 0x000fea0003800000 */
.L_x_79:
        /* <DEDUP_REMOVED lines=10> */
.L_x_82:
[----:B------:R-:W-:Y:S05]  /*2f60*/  BSYNC B0 ;  /* 0x0000000000007941 */ /* 0x000fea0003800000 */
.L_x_81:
[----:B-----5:R-:W-:Y:S01]  /*2f70*/  IMAD.U32 R11, R56, 0x10000, RZ ;  /* 0x00010000380b7824 */ /* 0x020fe200078e00ff */
[----:B------:R-:W-:Y:S03]  /*2f80*/  BSSY B0, `(.L_x_83) ;  /* 0x000000d000007945 */ /* 0x000fe60003800000 */
[----:B------:R-:W-:-:S04]  /*2f90*/  FMUL R11, R11, R14 ;  /* 0x0000000e0b0b7220 */ /* 0x000fc80000400000 */
[----:B------:R-:W-:-:S05]  /*2fa0*/  FFMA R11, R84, R0, R11 ;  /* 0x00000000540b7223 */ /* 0x000fca000000000b */
[----:B------:R-:W-:-:S05]  /*2fb0*/  F2FP.BF16.F32.PACK_AB R11, RZ, R11 ;  /* 0x0000000bff0b723e */ /* 0x000fca00000010ff */
[----:B------:R1:W-:Y:S01]  /*2fc0*/  @P0 STG.E.U16 desc[UR12][R2.64+0x70], R11 ;  /* 0x0000700b02000986 */ /* 0x0003e2000c10150c */
[----:B------:R-:W-:-:S05]  /*2fd0*/  IADD3 R22, P0, R57, R20, RZ ;  /* 0x0000001439167210 */ /* 0x000fca0007f1e0ff */
[----:B------:R-:W-:Y:S01]  /*2fe0*/  IMAD.X R23, R17, 0x1, R21, P0 ;  /* 0x0000000111177824 */ /* 0x000fe200000e0615 */
[----:B------:R-:W-:-:S05]  /*2ff0*/  IADD3 R10, P0, R57, R2, RZ ;  /* 0x00000002390a7210 */ /* 0x000fca0007f1e0ff */
[----:B-1----:R-:W-:Y:S01]  /*3000*/  IMAD.X R11, R17, 0x1, R3, P0 ;  /* 0x00000001110b7824 */ /* 0x002fe200000e0603 */
[----:B------:R-:W-:-:S04]  /*3010*/  ISETP.GT.AND P0, PT, R15, 0x39, PT ;  /* 0x000000390f00780c */ /* 0x000fc80003f04270 */
[----:B------:R-:W-:-:S13]  /*3020*/  ISETP.GT.AND P5, PT, R16, RZ, P0 ;  /* 0x000000ff1000720c */ /* 0x000fda00007a4270 */
[----:B------:R-:W-:Y:S05]  /*3030*/  @!P5 BRA `(.L_x_84) ;  /* 0x000000000004d947 */ /* 0x000fea0003800000 */
[----:B------:R1:W5:Y:S02]  /*3040*/  LDG.E.LTC128B.U16 R56, desc[UR12][R4.64+0x72] ;  /* 0x0000720c04387981 */ /* 0x000364000c1e1520 */
.L_x_84:
[----:B------:R-:W-:Y:S05]  /*3050*/  BSYNC B0 ;  /* 0x0000000000007941 */ /* 0x000fea0003800000 */
.L_x_83:
[----:B01-345:R-:W-:Y:S01]  /*3060*/  IMAD.U32 R5, R56, 0x10000, RZ ;  /* 0x0001000038057824 */ /* 0x03bfe200078e00ff */
        /* <DEDUP_REMOVED lines=8> */
.L_x_86:
[----:B------:R-:W-:Y:S05]  /*30f0*/  BSYNC B0 ;  /* 0x0000000000007941 */ /* 0x000fea0003800000 */
.L_x_85:
[----:B-----5:R-:W-:Y:S01]  /*3100*/  IMAD.U32 R3, R56, 0x10000, RZ ;  /* 0x0001000038037824 */ /* 0x020fe200078e00ff */
[----:B------:R-:W-:Y:S03]  /*3110*/  BSSY B0, `(.L_x_87) ;  /* 0x0000008000007945 */ /* 0x000fe60003800000 */
[----:B------:R-:W-:-:S04]  /*3120*/  FMUL R3, R3, R14 ;  /* 0x0000000e03037220 */ /* 0x000fc80000400000 */
[----:B------:R-:W-:-:S05]  /*3130*/  FFMA R3, R86, R0, R3 ;  /* 0x0000000056037223 */ /* 0x000fca0000000003 */
[----:B------:R-:W-:-:S05]  /*3140*/  F2FP.BF16.F32.PACK_AB R3, RZ, R3 ;  /* 0x00000003ff03723e */ /* 0x000fca00000010ff */
[----:B------:R1:W-:Y:S01]  /*3150*/  @P5 STG.E.U16 desc[UR12][R20.64+0x70], R3 ;  /* 0x0000700314005986 */ /* 0x0003e2000c10150c */
[----:B------:R-:W-:-:S13]  /*3160*/  ISETP.GT.AND P5, PT, R16, 0x8, P0 ;  /* 0x000000081000780c */ /* 0x000fda00007a4270 */
[----:B-1----:R-:W-:Y:S05]  /*3170*/  @!P5 BRA `(.L_x_88) ;  /* 0x000000000004d947 */ /* 0x002fea0003800000 */
[----:B------:R1:W5:Y:S02]  /*3180*/  LDG.E.LTC128B.U16 R56, desc[UR12][R12.64+0x72] ;  /* 0x0000720c0c387981 */ /* 0x000364000c1e1520 */
.L_x_88:
[----:B------:R-:W-:Y:S05]  /*3190*/  BSYNC B0 ;  /* 0x0000000000007941 */ /* 0x000fea0003800000 */
.L_x_87:
[----:B-----5:R-:W-:-:S04]  /*31a0*/  IMAD.U32 R3, R56, 0x10000, RZ ;  /* 0x0001000038037824 */ /* 0x020fc800078e00ff */
[----:B------:R-:W-:-:S04]  /*31b0*/  FMUL R2, R3, R14 ;  /* 0x0000000e03027220 */ /* 0x000fc80000400000 */
[----:B------:R-:W-:-:S05]  /*31c0*/  FFMA R2, R87, R0, R2 ;  /* 0x0000000057027223 */ /* 0x000fca0000000002 */
[----:B------:R-:W-:-:S05]  /*31d0*/  F2FP.BF16.F32.PACK_AB R2, RZ, R2 ;  /* 0x00000002ff02723e */ /* 0x000fca00000010ff */
[----:B------:R3:W-:Y:S01]  /*31e0*/  @P5 STG.E.U16 desc[UR12][R20.64+0x72], R2 ;  /* 0x0000720214005986 */ /* 0x0007e2000c10150c */
[----:B------:R-:W-:-:S04]  /*31f0*/  ISETP.GT.AND P5, PT, R15, RZ, PT ;  /* 0x000000ff0f00720c */ /* 0x000fc80003fa4270 */
[----:B------:R-:W-:-:S13]  /*3200*/  ISETP.GT.AND P5, PT, R16, 0x40, P5 ;  /* 0x000000401000780c */ /* 0x000fda0002fa4270 */
[----:B------:R-:W4:Y:S01]  /*3210*/  @P5 LDG.E.LTC128B.U16 R56, desc[UR12][R6.64] ;  /* 0x0000000c06385981 */ /* 0x000f22000c1e1520 */
[----:B------:R-:W-:Y:S01]  /*3220*/  BSSY B0, `(.L_x_89) ;  /* 0x000000a000007945 */ /* 0x000fe20003800000 */
[----:B----4-:R-:W-:-:S04]  /*3230*/  IMAD.U32 R3, R56, 0x10000, RZ ;  /* 0x0001000038037824 */ /* 0x010fc800078e00ff */
[----:B------:R-:W-:-:S04]  /*3240*/  FMUL R3, R3, R14 ;  /* 0x0000000e03037220 */ /* 0x000fc80000400000 */
[----:B------:R-:W-:-:S05]  /*3250*/  FFMA R3, R24, R0, R3 ;  /* 0x0000000018037223 */ /* 0x000fca0000000003 */
[----:B------:R-:W-:-:S05]  /*3260*/  F2FP.BF16.F32.PACK_AB R3, RZ, R3 ;  /* 0x00000003ff03723e */ /* 0x000fca00000010ff */
[----:B------:R3:W-:Y:S01]  /*3270*/  @P5 STG.E.U16 desc[UR12][R10.64], R3 ;  /* 0x000000030a005986 */ /* 0x0007e2000c10150c */
[----:B------:R-:W-:-:S04]  /*3280*/  ISETP.GT.AND P5, PT, R15, 0x1, PT ;  /* 0x000000010f00780c */ /* 0x000fc80003fa4270 */
[----:B------:R-:W-:-:S13]  /*3290*/  ISETP.GT.AND P5, PT, R16, 0x40, P5 ;  /* 0x000000401000780c */ /* 0x000fda0002fa4270 */
[----:B---3--:R-:W-:Y:S05]  /*32a0*/  @!P5 BRA `(.L_x_90) ;  /* 0x000000000004d947 */ /* 0x008fea0003800000 */
[----:B------:R3:W5:Y:S02]  /*32b0*/  LDG.E.LTC128B.U16 R56, desc[UR12][R6.64+0x2] ;  /* 0x0000020c06387981 */ /* 0x000764000c1e1520 */
.L_x_90:
[----:B------:R-:W-:Y:S05]  /*32c0*/  BSYNC B0 ;  /* 0x0000000000007941 */ /* 0x000fea0003800000 */
.L_x_89:
[----:B-----5:R-:W-:Y:S01]  /*32d0*/  IMAD.U32 R3, R56, 0x10000, RZ ;  /* 0x0001000038037824 */ /* 0x020fe200078e00ff */
[----:B------:R-:W-:Y:S03]  /*32e0*/  BSSY B0, `(.L_x_91) ;  /* 0x000000c000007945 */ /* 0x000fe60003800000 */
[----:B------:R-:W-:Y:S01]  /*32f0*/  FMUL R2, R3, R14 ;  /* 0x0000000e03027220 */ /* 0x000fe20000400000 */
[----:B------:R-:W-:-:S03]  /*3300*/  @P5 IMAD.MOV.U32 R3, RZ, RZ, R11 ;  /* 0x000000ffff035224 */ /* 0x000fc600078e000b */
[----:B------:R-:W-:-:S05]  /*3310*/  FFMA R2, R25, R0, R2 ;  /* 0x0000000019027223 */ /* 0x000fca0000000002 */
[----:B------:R-:W-:-:S04]  /*3320*/  F2FP.BF16.F32.PACK_AB R2, RZ, R2 ;  /* 0x00000002ff02723e */ /* 0x000fc800000010ff */
[----:B------:R-:W-:Y:S01]  /*3330*/  PRMT R4, R2, 0x7610, R4 ;  /* 0x0000761002047816 */ /* 0x000fe20000000004 */
[----:B------:R-:W-:-:S05]  /*3340*/  @P5 IMAD.MOV.U32 R2, RZ, RZ, R10 ;  /* 0x000000ffff025224 */ /* 0x000fca00078e000a */
[----:B------:R4:W-:Y:S01]  /*3350*/  @P5 STG.E.U16 desc[UR12][R2.64+0x2], R4 ;  /* 0x0000020402005986 */ /* 0x0009e2000c10150c */
[----:B------:R-:W-:-:S04]  /*3360*/  ISETP.GT.AND P5, PT, R15, RZ, PT ;  /* 0x000000ff0f00720c */ /* 0x000fc80003fa4270 */
[----:B------:R-:W-:-:S13]  /*3370*/  ISETP.GT.AND P5, PT, R16, 0x48, P5 ;  /* 0x000000481000780c */ /* 0x000fda0002fa4270 */
[----:B----4-:R-:W-:Y:S05]  /*3380*/  @!P5 BRA `(.L_x_92) ;  /* 0x000000000004d947 */ /* 0x010fea0003800000 */
[----:B------:R4:W5:Y:S02]  /*3390*/  LDG.E.LTC128B.U16 R56, desc[UR12][R8.64] ;  /* 0x0000000c08387981 */ /* 0x000964000c1e1520 */
.L_x_92:
[----:B------:R-:W-:Y:S05]  /*33a0*/  BSYNC B0 ;  /* 0x0000000000007941 */ /* 0x000fea0003800000 */
.L_x_91:
[----:B-----5:R-:W-:Y:S01]  /*33b0*/  IMAD.U32 R3, R56, 0x10000, RZ ;  /* 0x0001000038037824 */ /* 0x020fe200078e00ff */
[----:B------:R-:W-:Y:S03]  /*33c0*/  BSSY B0, `(.L_x_93) ;  /* 0x0000009000007945 */ /* 0x000fe60003800000 */
[----:B------:R-:W-:-:S04]  /*33d0*/  FMUL R3, R3, R14 ;  /* 0x0000000e03037220 */ /* 0x000fc80000400000 */
[----:B------:R-:W-:-:S05]  /*33e0*/  FFMA R3, R26, R0, R3 ;  /* 0x000000001a037223 */ /* 0x000fca0000000003 */
[----:B------:R-:W-:-:S05]  /*33f0*/  F2FP.BF16.F32.PACK_AB R3, RZ, R3 ;  /* 0x00000003ff03723e */ /* 0x000fca00000010ff */
[----:B------:R0:W-:Y:S01]  /*3400*/  @P5 STG.E.U16 desc[UR12][R22.64], R3 ;  /* 0x0000000316005986 */ /* 0x0001e2000c10150c */
[----:B------:R-:W-:-:S04]  /*3410*/  ISETP.GT.AND P5, PT, R15, 0x1, PT ;  /* 0x000000010f00780c */ /* 0x000fc80003fa4270 */
[----:B------:R-:W-:-:S13]  /*3420*/  ISETP.GT.AND P5, PT, R16, 0x48, P5 ;  /* 0x000000481000780c */ /* 0x000fda0002fa4270 */
[----:B0-----:R-:W-:Y:S05]  /*3430*/  @!P5 BRA `(.L_x_94) ;  /* 0x000000000004d947 */ /* 0x001fea0003800000 */
[----:B------:R0:W5:Y:S02]  /*3440*/  LDG.E.LTC128B.U16 R56, desc[UR12][R8.64+0x2] ;  /* 0x0000020c08387981 */ /* 0x000164000c1e1520 */
.L_x_94:
[----:B------:R-:W-:Y:S05]  /*3450*/  BSYNC B0 ;  /* 0x0000000000007941 */ /* 0x000fea0003800000 */
.L_x_93:
        /* <DEDUP_REMOVED lines=10> */
.L_x_96:
[----:B------:R-:W-:Y:S05]  /*3500*/  BSYNC B0 ;  /* 0x0000000000007941 */ /* 0x000fea0003800000 */
.L_x_95:
[----:B-----5:R-:W-:Y:S01]  /*3510*/  IMAD.U32 R3, R56, 0x10000, RZ ;  /* 0x0001000038037824 */ /* 0x020fe200078e00ff */
[----:B------:R-:W-:Y:S01]  /*3520*/  BSSY B0, `(.L_x_97) ;  /* 0x000000c000007945 */ /* 0x000fe20003800000 */
[----:B------:R-:W-:Y:S02]  /*3530*/  @P5 IMAD.MOV.U32 R2, RZ, RZ, R10 ;  /* 0x000000ffff025224 */ /* 0x000fe400078e000a */
[----:B------:R-:W-:-:S04]  /*3540*/  FMUL R3, R3, R14 ;  /* 0x0000000e03037220 */ /* 0x000fc80000400000 */
[----:B------:R-:W-:-:S05]  /*3550*/  FFMA R3, R28, R0, R3 ;  /* 0x000000001c037223 */ /* 0x000fca0000000003 */
[----:B------:R-:W-:-:S04]  /*3560*/  F2FP.BF16.F32.PACK_AB R3, RZ, R3 ;  /* 0x00000003ff03723e */ /* 0x000fc800000010ff */
[----:B------:R-:W-:Y:S01]  /*3570*/  PRMT R4, R3, 0x7610, R4 ;  /* 0x0000761003047816 */ /* 0x000fe20000000004 */
[----:B------:R-:W-:-:S05]  /*3580*/  @P5 IMAD.MOV.U32 R3, RZ, RZ, R11 ;  /* 0x000000ffff035224 */ /* 0x000fca00078e000b */
[----:B------:R0:W-:Y:S01]  /*3590*/  @P5 STG.E.U16 desc[UR12][R2.64+0x10], R4 ;  /* 0x0000100402005986 */ /* 0x0001e2000c10150c */
[----:B------:R-:W-:-:S04]  /*35a0*/  ISETP.GT.AND P5, PT, R15, 0x9, PT ;  /* 0x000000090f00780c */ /* 0x000fc80003fa4270 */
[----:B------:R-:W-:-:S13]  /*35b0*/  ISETP.GT.AND P5, PT, R16, 0x40, P5 ;  /* 0x000000401000780c */ /* 0x000fda0002fa4270 */
[----:B0-----:R-:W-:Y:S05]  /*35c0*/  @!P5 BRA `(.L_x_98) ;  /* 0x000000000004d947 */ /* 0x001fea0003800000 */
[----:B------:R0:W5:Y:S02]  /*35d0*/  LDG.E.LTC128B.U16 R56, desc[UR12][R6.64+0x12] ;  /* 0x0000120c06387981 */ /* 0x000164000c1e1520 */
.L_x_98:
[----:B------:R-:W-:Y:S05]  /*35e0*/  BSYNC B0 ;  /* 0x0000000000007941 */ /* 0x000fea0003800000 */
.L_x_97:
        /* <DEDUP_REMOVED lines=13> */
.L_x_100:
[----:B------:R-:W-:Y:S05]  /*36c0*/  BSYNC B0 ;  /* 0x0000000000007941 */ /* 0x000fea0003800000 */
.L_x_99:
        /* <DEDUP_REMOVED lines=10> */
.L_x_102:
[----:B------:R-:W-:Y:S05]  /*3770*/  BSYNC B0 ;  /* 0x0000000000007941 */ /* 0x000fea0003800000 */
.L_x_101:
        /* <DEDUP_REMOVED lines=13> */
.L_x_104:
[----:B------:R-:W-:Y:S05]  /*3850*/  BSYNC B0 ;  /* 0x0000000000007941 */ /* 0x000fea0003800000 */
.L_x_103:
        /* <DEDUP_REMOVED lines=13> */
.L_x_106:
[----:B------:R-:W-:Y:S05]  /*3930*/  BSYNC B0 ;  /* 0x0000000000007941 */ /* 0x000fea0003800000 */
.L_x_105:
        /* <DEDUP_REMOVED lines=13> */
.L_x_108:
[----:B------:R-:W-:Y:S05]  /*3a10*/  BSYNC B0 ;  /* 0x0000000000007941 */ /* 0x000fea0003800000 */
.L_x_107:
        /* <DEDUP_REMOVED lines=13> */
.L_x_110:
[----:B------:R-:W-:Y:S05]  /*3af0*/  BSYNC B0 ;  /* 0x0000000000007941 */ /* 0x000fea0003800000 */
.L_x_109:
        /* <DEDUP_REMOVED lines=13> */
.L_x_112:
[----:B------:R-:W-:Y:S05]  /*3bd0*/  BSYNC B0 ;  /* 0x0000000000007941 */ /* 0x000fea0003800000 */
.L_x_111:
        /* <DEDUP_REMOVED lines=13> */
.L_x_114:
[----:B------:R-:W-:Y:S05]  /*3cb0*/  BSYNC B0 ;  /* 0x0000000000007941 */ /* 0x000fea0003800000 */
.L_x_113:
        /* <DEDUP_REMOVED lines=13> */
.L_x_116:
[----:B------:R-:W-:Y:S05]  /*3d90*/  BSYNC B0 ;  /* 0x0000000000007941 */ /* 0x000fea0003800000 */
.L_x_115:
        /* <DEDUP_REMOVED lines=13> */
.L_x_118:
[----:B------:R-:W-:Y:S05]  /*3e70*/  BSYNC B0 ;  /* 0x0000000000007941 */ /* 0x000fea0003800000 */
.L_x_117:
        /* <DEDUP_REMOVED lines=13> */
.L_x_120:
[----:B------:R-:W-:Y:S05]  /*3f50*/  BSYNC B0 ;  /* 0x0000000000007941 */ /* 0x000fea0003800000 */
.L_x_119:
        /* <DEDUP_REMOVED lines=13> */
.L_x_122:
[----:B------:R-:W-:Y:S05]  /*4030*/  BSYNC B0 ;  /* 0x0000000000007941 */ /* 0x000fea0003800000 */
.L_x_121:
        /* <DEDUP_REMOVED lines=13> */
.L_x_124:
[----:B------:R-:W-:Y:S05]  /*4110*/  BSYNC B0 ;  /* 0x0000000000007941 */ /* 0x000fea0003800000 */
.L_x_123:
        /* <DEDUP_REMOVED lines=13> */
.L_x_126:
[----:B------:R-:W-:Y:S05]  /*41f0*/  BSYNC B0 ;  /* 0x0000000000007941 */ /* 0x000fea0003800000 */
.L_x_125:
        /* <DEDUP_REMOVED lines=9> */
[----:B------:R-:W-:-:S13]  /*4290*/  ISETP.GT.AND P5, PT, R16, 0x40, P6 ;  /* 0x000000401000780c */ /* 0x000fda00037a4270 */
[----:B0-----:R-:W-:Y:S05]  /*42a0*/  @!P5 BRA `(.L_x_128) ;  /* 0x000000000004d947 */ /* 0x001fea0003800000 */
[----:B------:R0:W5:Y:S02]  /*42b0*/  LDG.E.LTC128B.U16 R56, desc[UR12][R6.64+0x50] ;  /* 0x0000500c06387981 */ /* 0x000164000c1e1520 */
.L_x_128:
[----:B------:R-:W-:Y:S05]  /*42c0*/  BSYNC B0 ;  /* 0x0000000000007941 */ /* 0x000fea0003800000 */
.L_x_127:
        /* <DEDUP_REMOVED lines=12> */
.L_x_130:
[----:B------:R-:W-:Y:S05]  /*4390*/  BSYNC B0 ;  /* 0x0000000000007941 */ /* 0x000fea0003800000 */
.L_x_129:
[----:B-----5:R-:W-:Y:S01]  /*43a0*/  IMAD.U32 R3, R56, 0x10000, RZ ;  /* 0x0001000038037824 */ /* 0x020fe200078e00ff */
[----:B------:R-:W-:Y:S01]  /*43b0*/  ISETP.GT.AND P6, PT, R16, 0x48, P6 ;  /* 0x000000481000780c */ /* 0x000fe200037c4270 */
[----:B------:R-:W-:Y:S02]  /*43c0*/  BSSY B0, `(.L_x_131) ;  /* 0x000000a000007945 */ /* 0x000fe40003800000 */
[----:B------:R-:W-:Y:S01]  /*43d0*/  FMUL R2, R3, R14 ;  /* 0x0000000e03027220 */ /* 0x000fe20000400000 */
[----:B------:R-:W-:-:S03]  /*43e0*/  @P5 IMAD.MOV.U32 R3, RZ, RZ, R11 ;  /* 0x000000ffff035224 */ /* 0x000fc600078e000b */
[----:B------:R-:W-:-:S05]  /*43f0*/  FFMA R2, R45, R0, R2 ;  /* 0x000000002d027223 */ /* 0x000fca0000000002 */
[----:B------:R-:W-:-:S04]  /*4400*/  F2FP.BF16.F32.PACK_AB R2, RZ, R2 ;  /* 0x00000002ff02723e */ /* 0x000fc800000010ff */
[----:B------:R-:W-:Y:S01]  /*4410*/  PRMT R4, R2, 0x7610, R4 ;  /* 0x0000761002047816 */ /* 0x000fe20000000004 */
[----:B------:R-:W-:-:S05]  /*4420*/  @P5 IMAD.MOV.U32 R2, RZ, RZ, R10 ;  /* 0x000000ffff025224 */ /* 0x000fca00078e000a */
[----:B------:R0:W-:Y:S01]  /*4430*/  @P5 STG.E.U16 desc[UR12][R2.64+0x52], R4 ;  /* 0x0000520402005986 */ /* 0x0001e2000c10150c */
[----:B------:R-:W-:Y:S05]  /*4440*/  @!P6 BRA `(.L_x_132) ;  /* 0x000000000004e947 */ /* 0x000fea0003800000 */
[----:B------:R0:W5:Y:S02]  /*4450*/  LDG.E.LTC128B.U16 R56, desc[UR12][R8.64+0x50] ;  /* 0x0000500c08387981 */ /* 0x000164000c1e1520 */
.L_x_132:
[----:B------:R-:W-:Y:S05]  /*4460*/  BSYNC B0 ;  /* 0x0000000000007941 */ /* 0x000fea0003800000 */
.L_x_131:
[----:B0----5:R-:W-:Y:S01]  /*4470*/  IMAD.U32 R3, R56, 0x10000, RZ ;  /* 0x0001000038037824 */ /* 0x021fe200078e00ff */
[----:B------:R-:W-:Y:S01]  /*4480*/  ISETP.GT.AND P4, PT, R16, 0x48, P4 ;  /* 0x000000481000780c */ /* 0x000fe20002784270 */
[----:B------:R-:W-:Y:S01]  /*4490*/  @P6 IMAD.MOV.U32 R2, RZ, RZ, R18 ;  /* 0x000000ffff026224 */ /* 0x000fe200078e0012 */
[----:B------:R-:W-:Y:S01]  /*44a0*/  BSSY B0, `(.L_x_133) ;  /* 0x0000009000007945 */ /* 0x000fe20003800000 */
[----:B------:R-:W-:-:S04]  /*44b0*/  FMUL R3, R3, R14 ;  /* 0x0000000e03037220 */ /* 0x000fc80000400000 */
[----:B------:R-:W-:-:S05]  /*44c0*/  FFMA R3, R46, R0, R3 ;  /* 0x000000002e037223 */ /* 0x000fca0000000003 */
[----:B------:R-:W-:-:S04]  /*44d0*/  F2FP.BF16.F32.PACK_AB R3, RZ, R3 ;  /* 0x00000003ff03723e */ /* 0x000fc800000010ff */
[----:B------:R-:W-:Y:S01]  /*44e0*/  PRMT R4, R3, 0x7610, R4 ;  /* 0x0000761003047816 */ /* 0x000fe20000000004 */
[----:B------:R-:W-:-:S05]  /*44f0*/  @P6 IMAD.MOV.U32 R3, RZ, RZ, R19 ;  /* 0x000000ffff036224 */ /* 0x000fca00078e0013 */
[----:B------:R0:W-:Y:S01]  /*4500*/  @P6 STG.E.U16 desc[UR12][R2.64+0x50], R4 ;  /* 0x0000500402006986 */ /* 0x0001e2000c10150c */
[----:B------:R-:W-:Y:S05]  /*4510*/  @!P4 BRA `(.L_x_134) ;  /* 0x000000000004c947 */ /* 0x000fea0003800000 */
[----:B------:R0:W5:Y:S02]  /*4520*/  LDG.E.LTC128B.U16 R56, desc[UR12][R8.64+0x52] ;  /* 0x0000520c08387981 */ /* 0x000164000c1e1520 */
.L_x_134:
[----:B------:R-:W-:Y:S05]  /*4530*/  BSYNC B0 ;  /* 0x0000000000007941 */ /* 0x000fea0003800000 */
.L_x_133:
[----:B0----5:R-:W-:Y:S01]  /*4540*/  IMAD.U32 R3, R56, 0x10000, RZ ;  /* 0x0001000038037824 */ /* 0x021fe200078e00ff */
        /* <DEDUP_REMOVED lines=11> */
.L_x_136:
[----:B------:R-:W-:Y:S05]  /*4600*/  BSYNC B0 ;  /* 0x0000000000007941 */ /* 0x000fea0003800000 */
.L_x_135:
        /* <DEDUP_REMOVED lines=12> */
.L_x_138:
[----:B------:R-:W-:Y:S05]  /*46d0*/  BSYNC B0 ;  /* 0x0000000000007941 */ /* 0x000fea0003800000 */
.L_x_137:
        /* <DEDUP_REMOVED lines=12> */
.L_x_140:
[----:B------:R-:W-:Y:S05]  /*47a0*/  BSYNC B0 ;  /* 0x0000000000007941 */ /* 0x000fea0003800000 */
.L_x_139:
        /* <DEDUP_REMOVED lines=12> */
.L_x_142:
[----:B------:R-:W-:Y:S05]  /*4870*/  BSYNC B0 ;  /* 0x0000000000007941 */ /* 0x000fea0003800000 */
.L_x_141:
        /* <DEDUP_REMOVED lines=12> */
.L_x_144:
[----:B------:R-:W-:Y:S05]  /*4940*/  BSYNC B0 ;  /* 0x0000000000007941 */ /* 0x000fea0003800000 */
.L_x_143:
        /* <DEDUP_REMOVED lines=12> */
.L_x_146:
[----:B------:R-:W-:Y:S05]  /*4a10*/  BSYNC B0 ;  /* 0x0000000000007941 */ /* 0x000fea0003800000 */
.L_x_145:
        /* <DEDUP_REMOVED lines=9> */
.L_x_148:
[----:B------:R-:W-:Y:S05]  /*4ab0*/  BSYNC B0 ;  /* 0x0000000000007941 */ /* 0x000fea0003800000 */
.L_x_147:
[----:B-----5:R-:W-:Y:S01]  /*4ac0*/  IMAD.U32 R3, R56, 0x10000, RZ ;  /* 0x0001000038037824 */ /* 0x020fe200078e00ff */
[----:B------:R-:W-:Y:S01]  /*4ad0*/  ISETP.GT.AND P0, PT, R16, 0x48, P0 ;  /* 0x000000481000780c */ /* 0x000fe20000704270 */
[----:B0-----:R-:W-:Y:S01]  /*4ae0*/  @P1 IMAD.MOV.U32 R2, RZ, RZ, R18 ;  /* 0x000000ffff021224 */ /* 0x001fe200078e0012 */
        /* <DEDUP_REMOVED lines=9> */
.L_x_150:
[----:B------:R-:W-:Y:S05]  /*4b80*/  BSYNC B0 ;  /* 0x0000000000007941 */ /* 0x000fea0003800000 */
.L_x_149:
[----:B0----5:R-:W-:-:S04]  /*4b90*/  IMAD.U32 R3, R56, 0x10000, RZ ;  /* 0x0001000038037824 */ /* 0x021fc800078e00ff */
[----:B------:R-:W-:-:S04]  /*4ba0*/  FMUL R14, R3, R14 ;  /* 0x0000000e030e7220 */ /* 0x000fc80000400000 */
[----:B------:R-:W-:Y:S01]  /*4bb0*/  FFMA R14, R55, R0, R14 ;  /* 0x00000000370e7223 */ /* 0x000fe2000000000e */
[----:B------:R-:W-:Y:S06]  /*4bc0*/  @!P0 EXIT ;  /* 0x000000000000894d */ /* 0x000fec0003800000 */
[----:B------:R-:W-:-:S05]  /*4bd0*/  F2FP.BF16.F32.PACK_AB R14, RZ, R14 ;  /* 0x0000000eff0e723e */ /* 0x000fca00000010ff */
[----:B------:R-:W-:Y:S01]  /*4be0*/  STG.E.U16 desc[UR12][R18.64+0x72], R14 ;  /* 0x0000720e12007986 */ /* 0x000fe2000c10150c */
[----:B------:R-:W-:Y:S05]  /*4bf0*/  EXIT ;  /* 0x000000000000794d */ /* 0x000fea0003800000 */
.L_x_28:
[----:B------:R-:W-:Y:S01]  /*4c00*/  ULDC.64 UR4, c[0x0][0x5c8] ;  /* 0x0001720000047ab9 */ /* 0x000fe20000000a00 */
[-C--:B------:R-:W-:Y:S01]  /*4c10*/  FMUL R56, R56, R0.reuse ;  /* 0x0000000038387220 */ /* 0x080fe20000400000 */
[----:B------:R-:W-:Y:S01]  /*4c20*/  LEA R2, P1, R10, UR4, 0x1 ;  /* 0x000000040a027c11 */ /* 0x000fe2000f8208ff */
[----:B------:R-:W-:Y:S01]  /*4c30*/  IMAD.SHL.U32 R7, R20, 0x2, RZ ;  /* 0x0000000214077824 */ /* 0x000fe200078e00ff */
[----:B------:R-:W-:Y:S01]  /*4c40*/  ISETP.GT.AND P6, PT, R15, 0x1, PT ;  /* 0x000000010f00780c */ /* 0x000fe20003fc4270 */
[----:B------:R-:W-:Y:S01]  /*4c50*/  FMUL R57, R57, R0 ;  /* 0x0000000039397220 */ /* 0x000fe20000400000 */
[----:B------:R-:W-:Y:S01]  /*4c60*/  F2FP.BF16.F32.PACK_AB R56, RZ, R56 ;  /* 0x00000038ff38723e */ /* 0x000fe200000010ff */
[-C--:B------:R-:W-:Y:S01]  /*4c70*/  FMUL R58, R58, R0.reuse ;  /* 0x000000003a3a7220 */ /* 0x080fe20000400000 */
[----:B------:R-:W-:Y:S01]  /*4c80*/  LEA.HI.X R3, R10, UR5, R13, 0x1, P1 ;  /* 0x000000050a037c11 */ /* 0x000fe200088f0c0d */
[-C--:B------:R-:W-:Y:S01]  /*4c90*/  FMUL R59, R59, R0.reuse ;  /* 0x000000003b3b7220 */ /* 0x080fe20000400000 */
[----:B------:R-:W-:Y:S01]  /*4ca0*/  ISETP.GT.AND P2, PT, R15, RZ, PT ;  /* 0x000000ff0f00720c */ /* 0x000fe20003f44270 */
[-C--:B------:R-:W-:Y:S01]  /*4cb0*/  FMUL R60, R60, R0.reuse ;  /* 0x000000003c3c7220 */ /* 0x080fe20000400000 */
[C---:B------:R-:W-:Y:S01]  /*4cc0*/  ISETP.GT.AND P1, PT, R16.reuse, RZ, P6 ;  /* 0x000000ff1000720c */ /* 0x040fe20003724270 */
[----:B------:R-:W-:Y:S01]  /*4cd0*/  @P0 STG.E.U16 desc[UR12][R2.64], R56 ;  /* 0x0000003802000986 */ /* 0x000fe2000c10150c */
[----:B------:R-:W-:Y:S01]  /*4ce0*/  ISETP.GT.AND P0, PT, R16, 0x8, P2 ;  /* 0x000000081000780c */ /* 0x000fe20001704270 */
[-C--:B------:R-:W-:Y:S01]  /*4cf0*/  FMUL R61, R61, R0.reuse ;  /* 0x000000003d3d7220 */ /* 0x080fe20000400000 */
[----:B------:R-:W-:Y:S01]  /*4d00*/  SHF.L.U64.HI R19, R20, 0x1, R19 ;  /* 0x0000000114137819 */ /* 0x000fe20000010213 */
[----:B------:R-:W-:Y:S01]  /*4d10*/  FMUL R62, R62, R0 ;  /* 0x000000003e3e7220 */ /* 0x000fe20000400000 */
[----:B------:R-:W-:Y:S01]  /*4d20*/  IADD3 R4, P3, R7, R2, RZ ;  /* 0x0000000207047210 */ /* 0x000fe20007f7e0ff */
[-C--:B------:R-:W-:Y:S01]  /*4d30*/  FMUL R63, R63, R0.reuse ;  /* 0x000000003f3f7220 */ /* 0x080fe20000400000 */
[----:B------:R-:W-:Y:S01]  /*4d40*/  F2FP.BF16.F32.PACK_AB R57, RZ, R57 ;  /* 0x00000039ff39723e */ /* 0x000fe200000010ff */
[----:B------:R-:W-:Y:S01]  /*4d50*/  FMUL R64, R64, R0 ;  /* 0x0000000040407220 */ /* 0x000fe20000400000 */
[----:B------:R-:W-:Y:S01]  /*4d60*/  F2FP.BF16.F32.PACK_AB R58, RZ, R58 ;  /* 0x0000003aff3a723e */ /* 0x000fe200000010ff */
[----:B------:R-:W-:Y:S01]  /*4d70*/  IMAD.X R5, R19, 0x1, R3, P3 ;  /* 0x0000000113057824 */ /* 0x000fe200018e0603 */
[C---:B------:R-:W-:Y:S01]  /*4d80*/  ISETP.GT.AND P5, PT, R15.reuse, 0x8, PT ;  /* 0x000000080f00780c */ /* 0x040fe20003fa4270 */
[----:B------:R-:W-:Y:S01]  /*4d90*/  @P1 STG.E.U16 desc[UR12][R2.64+0x2], R57 ;  /* 0x0000023902001986 */ /* 0x000fe2000c10150c */
[----:B------:R-:W-:Y:S01]  /*4da0*/  ISETP.GT.AND P4, PT, R15, 0x9, PT ;  /* 0x000000090f00780c */ /* 0x000fe20003f84270 */
[-C--:B------:R-:W-:Y:S01]  /*4db0*/  FMUL R65, R65, R0.reuse ;  /* 0x0000000041417220 */ /* 0x080fe20000400000 */
[C---:B------:R-:W-:Y:S01]  /*4dc0*/  ISETP.GT.AND P2, PT, R16.reuse, 0x8, P6 ;  /* 0x000000081000780c */ /* 0x040fe20003744270 */
[----:B------:R-:W-:Y:S01]  /*4dd0*/  @P0 STG.E.U16 desc[UR12][R4.64], R58 ;  /* 0x0000003a04000986 */ /* 0x000fe2000c10150c */
[----:B------:R-:W-:Y:S01]  /*4de0*/  ISETP.GT.AND P0, PT, R16, RZ, P5 ;  /* 0x000000ff1000720c */ /* 0x000fe20002f04270 */
[-C--:B------:R-:W-:Y:S01]  /*4df0*/  FMUL R66, R66, R0.reuse ;  /* 0x0000000042427220 */ /* 0x080fe20000400000 */
[----:B------:R-:W-:Y:S01]  /*4e00*/  ISETP.GT.AND P1, PT, R16, RZ, P4 ;  /* 0x000000ff1000720c */ /* 0x000fe20002724270 */
[-C--:B------:R-:W-:Y:S01]  /*4e10*/  FMUL R67, R67, R0.reuse ;  /* 0x0000000043437220 */ /* 0x080fe20000400000 */
[----:B------:R-:W-:Y:S01]  /*4e20*/  F2FP.BF16.F32.PACK_AB R59, RZ, R59 ;  /* 0x0000003bff3b723e */ /* 0x000fe200000010ff */
[----:B------:R-:W-:Y:S01]  /*4e30*/  FMUL R68, R68, R0 ;  /* 0x0000000044447220 */ /* 0x000fe20000400000 */
[----:B------:R-:W-:Y:S01]  /*4e40*/  F2FP.BF16.F32.PACK_AB R60, RZ, R60 ;  /* 0x0000003cff3c723e */ /* 0x000fe200000010ff */
[-C--:B------:R-:W-:Y:S01]  /*4e50*/  FMUL R69, R69, R0.reuse ;  /* 0x0000000045457220 */ /* 0x080fe20000400000 */
[----:B------:R-:W-:Y:S01]  /*4e60*/  F2FP.BF16.F32.PACK_AB R61, RZ, R61 ;  /* 0x0000003dff3d723e */ /* 0x000fe200000010ff */
[-C--:B------:R-:W-:Y:S01]  /*4e70*/  FMUL R70, R70, R0.reuse ;  /* 0x0000000046467220 */ /* 0x080fe20000400000 */
[C---:B------:R-:W-:Y:S01]  /*4e80*/  SHF.L.U64.HI R9, R17.reuse, 0x1, R18 ;  /* 0x0000000111097819 */ /* 0x040fe20000010212 */
[----:B------:R-:W-:Y:S01]  /*4e90*/  IMAD.SHL.U32 R17, R17, 0x2, RZ ;  /* 0x0000000211117824 */ /* 0x000fe200078e00ff */
[----:B------:R-:W-:Y:S01]  /*4ea0*/  @P2 STG.E.U16 desc[UR12][R4.64+0x2], R59 ;  /* 0x0000023b04002986 */ /* 0x000fe2000c10150c */
[----:B------:R-:W-:Y:S01]  /*4eb0*/  ISETP.GT.AND P2, PT, R16, 0x8, P5 ;  /* 0x000000081000780c */ /* 0x000fe20002f44270 */
[----:B------:R-:W-:Y:S01]  /*4ec0*/  FMUL R71, R71, R0 ;  /* 0x0000000047477220 */ /* 0x000fe20000400000 */
[----:B------:R-:W-:Y:S01]  /*4ed0*/  ISETP.GT.AND P3, PT, R15, 0x10, PT ;  /* 0x000000100f00780c */ /* 0x000fe20003f64270 */
[----:B------:R-:W-:Y:S01]  /*4ee0*/  @P0 STG.E.U16 desc[UR12][R2.64+0x10], R60 ;  /* 0x0000103c02000986 */ /* 0x000fe2000c10150c */
[----:B------:R-:W-:Y:S01]  /*4ef0*/  F2FP.BF16.F32.PACK_AB R62, RZ, R62 ;  /* 0x0000003eff3e723e */ /* 0x000fe200000010ff */
[----:B------:R-:W-:Y:S01]  /*4f00*/  FMUL R72, R72, R0 ;  /* 0x0000000048487220 */ /* 0x000fe20000400000 */
[----:B------:R-:W-:Y:S01]  /*4f10*/  F2FP.BF16.F32.PACK_AB R63, RZ, R63 ;  /* 0x0000003fff3f723e */ /* 0x000fe200000010ff */
[----:B------:R-:W-:Y:S01]  /*4f20*/  @P1 STG.E.U16 desc[UR12][R2.64+0x12], R61 ;  /* 0x0000123d02001986 */ /* 0x000fe2000c10150c */
[----:B------:R-:W-:Y:S01]  /*4f30*/  IADD3 R6, P0, P1, R17, R2, R7 ;  /* 0x0000000211067210 */ /* 0x000fe2000791e007 */
[----:B------:R-:W-:Y:S01]  /*4f40*/  FMUL R73, R73, R0 ;  /* 0x0000000049497220 */ /* 0x000fe20000400000 */
[----:B------:R-:W-:Y:S01]  /*4f50*/  F2FP.BF16.F32.PACK_AB R64, RZ, R64 ;  /* 0x00000040ff40723e */ /* 0x000fe200000010ff */
[-C--:B------:R-:W-:Y:S01]  /*4f60*/  FMUL R74, R74, R0.reuse ;  /* 0x000000004a4a7220 */ /* 0x080fe20000400000 */
[----:B------:R-:W-:Y:S01]  /*4f70*/  IADD3.X R7, R9, R3, R19, P0, P1 ;  /* 0x0000000309077210 */ /* 0x000fe200007e2413 */
[----:B------:R-:W-:Y:S01]  /*4f80*/  @P2 STG.E.U16 desc[UR12][R4.64+0x10], R62 ;  /* 0x0000103e04002986 */ /* 0x000fe2000c10150c */
[C---:B------:R-:W-:Y:S01]  /*4f90*/  ISETP.GT.AND P1, PT, R16.reuse, 0x8, P4 ;  /* 0x000000081000780c */ /* 0x040fe20002724270 */
[-C--:B------:R-:W-:Y:S01]  /*4fa0*/  FMUL R75, R75, R0.reuse ;  /* 0x000000004b4b7220 */ /* 0x080fe20000400000 */
[----:B------:R-:W-:Y:S01]  /*4fb0*/  ISETP.GT.AND P0, PT, R16, RZ, P3 ;  /* 0x000000ff1000720c */ /* 0x000fe20001f04270 */
[-C--:B------:R-:W-:Y:S01]  /*4fc0*/  FMUL R76, R76, R0.reuse ;  /* 0x000000004c4c7220 */ /* 0x080fe20000400000 */
[----:B------:R-:W-:Y:S01]  /*4fd0*/  ISETP.GT.AND P2, PT, R15, 0x11, PT ;  /* 0x000000110f00780c */ /* 0x000fe20003f44270 */
[-C--:B------:R-:W-:Y:S01]  /*4fe0*/  FMUL R77, R77, R0.reuse ;  /* 0x000000004d4d7220 */ /* 0x080fe20000400000 */
[----:B------:R-:W-:Y:S01]  /*4ff0*/  F2FP.BF16.F32.PACK_AB R65, RZ, R65 ;  /* 0x00000041ff41723e */ /* 0x000fe200000010ff */
[----:B------:R-:W-:Y:S01]  /*5000*/  FMUL R78, R78, R0 ;  /* 0x000000004e4e7220 */ /* 0x000fe20000400000 */
[----:B------:R-:W-:Y:S01]  /*5010*/  F2FP.BF16.F32.PACK_AB R66, RZ, R66 ;  /* 0x00000042ff42723e */ /* 0x000fe200000010ff */
[-C--:B------:R-:W-:Y:S01]  /*5020*/  FMUL R79, R79, R0.reuse ;  /* 0x000000004f4f7220 */ /* 0x080fe20000400000 */
[----:B------:R-:W-:Y:S01]  /*5030*/  F2FP.BF16.F32.PACK_AB R67, RZ, R67 ;  /* 0x00000043ff43723e */ /* 0x000fe200000010ff */
[----:B------:R-:W-:Y:S01]  /*5040*/  FMUL R80, R80, R0 ;  /* 0x0000000050507220 */ /* 0x000fe20000400000 */
[----:B------:R-:W-:Y:S01]  /*5050*/  F2FP.BF16.F32.PACK_AB R68, RZ, R68 ;  /* 0x00000044ff44723e */ /* 0x000fe200000010ff */
[----:B------:R-:W-:Y:S01]  /*5060*/  @P1 STG.E.U16 desc[UR12][R4.64+0x12], R63 ;  /* 0x0000123f04001986 */ /* 0x000fe2000c10150c */
[----:B------:R-:W-:Y:S01]  /*5070*/  ISETP.GT.AND P1, PT, R15, 0x19, PT ;  /* 0x000000190f00780c */ /* 0x000fe20003f24270 */
[-C--:B------:R-:W-:Y:S01]  /*5080*/  FMUL R81, R81, R0.reuse ;  /* 0x0000000051517220 */ /* 0x080fe20000400000 */
[----:B------:R-:W-:Y:S01]  /*5090*/  F2FP.BF16.F32.PACK_AB R69, RZ, R69 ;  /* 0x00000045ff45723e */ /* 0x000fe200000010ff */
[----:B------:R-:W-:Y:S01]  /*50a0*/  @P0 STG.E.U16 desc[UR12][R2.64+0x20], R64 ;  /* 0x0000204002000986 */ /* 0x000fe2000c10150c */
[----:B------:R-:W-:Y:S01]  /*50b0*/  ISETP.GT.AND P0, PT, R16, RZ, P2 ;  /* 0x000000ff1000720c */ /* 0x000fe20001704270 */
[----:B------:R-:W-:Y:S01]  /*50c0*/  FMUL R82, R82, R0 ;  /* 0x0000000052527220 */ /* 0x000fe20000400000 */
[----:B------:R-:W-:Y:S01]  /*50d0*/  F2FP.BF16.F32.PACK_AB R70, RZ, R70 ;  /* 0x00000046ff46723e */ /* 0x000fe200000010ff */
        /* <DEDUP_REMOVED lines=10> */
[----:B------:R-:W-:Y:S01]  /*5180*/  @P0 STG.E.U16 desc[UR12][R2.64+0x22], R65 ;  /* 0x0000224102000986 */ /* 0x000fe2000c10150c */
[----:B------:R-:W-:Y:S01]  /*5190*/  ISETP.GT.AND P0, PT, R16, 0x8, P3 ;  /* 0x000000081000780c */ /* 0x000fe20001f04270 */
[-C--:B------:R-:W-:Y:S01]  /*51a0*/  FMUL R24, R24, R0.reuse ;  /* 0x0000000018187220 */ /* 0x080fe20000400000 */
[----:B------:R-:W-:Y:S01]  /*51b0*/  ISETP.GT.AND P5, PT, R15, 0x28, PT ;  /* 0x000000280f00780c */ /* 0x000fe20003fa4270 */
        /* <DEDUP_REMOVED lines=8> */
[-C--:B------:R-:W-:Y:S01]  /*5240*/  FMUL R29, R29, R0.reuse ;  /* 0x000000001d1d7220 */ /* 0x080fe20000400000 */
[C---:B------:R-:W-:Y:S01]  /*5250*/  ISETP.GT.AND P4, PT, R15.reuse, 0x30, PT ;  /* 0x000000300f00780c */ /* 0x040fe20003f84270 */
[----:B------:R-:W-:Y:S01]  /*5260*/  @P0 STG.E.U16 desc[UR12][R4.64+0x20], R66 ;  /* 0x0000204204000986 */ /* 0x000fe2000c10150c */
[----:B------:R-:W-:Y:S01]  /*5270*/  ISETP.GT.AND P0, PT, R16, 0x8, P2 ;  /* 0x000000081000780c */ /* 0x000fe20001704270 */
[-C--:B------:R-:W-:Y:S01]  /*5280*/  FMUL R30, R30, R0.reuse ;  /* 0x000000001e1e7220 */ /* 0x080fe20000400000 */
[----:B------:R-:W-:Y:S01]  /*5290*/  ISETP.GT.AND P2, PT, R15, 0x18, PT ;  /* 0x000000180f00780c */ /* 0x000fe20003f44270 */
[----:B------:R-:W-:Y:S01]  /*52a0*/  FMUL R31, R31, R0 ;  /* 0x000000001f1f7220 */ /* 0x000fe20000400000 */
[----:B------:R-:W-:Y:S01]  /*52b0*/  F2FP.BF16.F32.PACK_AB R80, RZ, R80 ;  /* 0x00000050ff50723e */ /* 0x000fe200000010ff */
        /* <DEDUP_REMOVED lines=8> */
[----:B------:R-:W-:Y:S01]  /*5340*/  @P0 STG.E.U16 desc[UR12][R4.64+0x22], R67 ;  /* 0x0000224304000986 */ /* 0x000fe2000c10150c */
[----:B------:R-:W-:Y:S01]  /*5350*/  ISETP.GT.AND P0, PT, R16, RZ, P2 ;  /* 0x000000ff1000720c */ /* 0x000fe20001704270 */
[----:B------:R-:W-:Y:S01]  /*5360*/  FMUL R36, R36, R0 ;  /* 0x0000000024247220 */ /* 0x000fe20000400000 */
[----:B------:R-:W-:Y:S01]  /*5370*/  F2FP.BF16.F32.PACK_AB R84, RZ, R84 ;  /* 0x00000054ff54723e */ /* 0x000fe200000010ff */
[-C--:B------:R-:W-:Y:S01]  /*5380*/  FMUL R37, R37, R0.reuse ;  /* 0x0000000025257220 */ /* 0x080fe20000400000 */
[----:B------:R-:W-:Y:S01]  /*5390*/  P2R R12, PR, RZ, 0x20 ;  /* 0x00000020ff0c7803 */ /* 0x000fe20000000000 */
        /* <DEDUP_REMOVED lines=9> */
[----:B------:R-:W-:Y:S01]  /*5430*/  ISETP.GT.AND P0, PT, R16, RZ, P1 ;  /* 0x000000ff1000720c */ /* 0x000fe20000f04270 */
        /* <DEDUP_REMOVED lines=13> */
[----:B------:R-:W-:Y:S01]  /*5510*/  ISETP.GT.AND P0, PT, R16, 0x8, P2 ;  /* 0x000000081000780c */ /* 0x000fe20001704270 */
        /* <DEDUP_REMOVED lines=17> */
[----:B------:R-:W-:-:S02]  /*5630*/  F2FP.BF16.F32.PACK_AB R36, RZ, R36 ;  /* 0x00000024ff24723e */ /* 0x000fc400000010ff */
[----:B------:R-:W-:Y:S02]  /*5640*/  F2FP.BF16.F32.PACK_AB R37, RZ, R37 ;  /* 0x00000025ff25723e */ /* 0x000fe400000010ff */
[----:B------:R-:W-:Y:S02]  /*5650*/  F2FP.BF16.F32.PACK_AB R38, RZ, R38 ;  /* 0x00000026ff26723e */ /* 0x000fe400000010ff */
[----:B------:R-:W-:Y:S02]  /*5660*/  F2FP.BF16.F32.PACK_AB R39, RZ, R39 ;  /* 0x00000027ff27723e */ /* 0x000fe400000010ff */
[----:B------:R-:W-:Y:S01]  /*5670*/  F2FP.BF16.F32.PACK_AB R40, RZ, R40 ;  /* 0x00000028ff28723e */ /* 0x000fe200000010ff */
[----:B------:R-:W-:Y:S01]  /*5680*/  @P0 STG.E.U16 desc[UR12][R4.64+0x32], R71 ;  /* 0x0000324704000986 */ /* 0x000fe2000c10150c */
[----:B------:R-:W-:Y:S02]  /*5690*/  ISETP.GT.AND P0, PT, R16, RZ, P2 ;  /* 0x000000ff1000720c */ /* 0x000fe40001704270 */
[----:B------:R-:W-:-:S02]  /*56a0*/  F2FP.BF16.F32.PACK_AB R41, RZ, R41 ;  /* 0x00000029ff29723e */ /* 0x000fc400000010ff */
[----:B------:R-:W-:Y:S02]  /*56b0*/  F2FP.BF16.F32.PACK_AB R42, RZ, R42 ;  /* 0x0000002aff2a723e */ /* 0x000fe400000010ff */
[----:B------:R-:W-:Y:S02]  /*56c0*/  F2FP.BF16.F32.PACK_AB R43, RZ, R43 ;  /* 0x0000002bff2b723e */ /* 0x000fe400000010ff */
[----:B------:R-:W-:Y:S02]  /*56d0*/  F2FP.BF16.F32.PACK_AB R44, RZ, R44 ;  /* 0x0000002cff2c723e */ /* 0x000fe400000010ff */
[----:B------:R-:W-:Y:S02]  /*56e0*/  F2FP.BF16.F32.PACK_AB R45, RZ, R45 ;  /* 0x0000002dff2d723e */ /* 0x000fe400000010ff */
[----:B------:R-:W-:Y:S01]  /*56f0*/  F2FP.BF16.F32.PACK_AB R46, RZ, R46 ;  /* 0x0000002eff2e723e */ /* 0x000fe200000010ff */
[----:B------:R-:W-:Y:S01]  /*5700*/  @P0 STG.E.U16 desc[UR12][R2.64+0x40], R72 ;  /* 0x0000404802000986 */ /* 0x000fe2000c10150c */
[----:B------:R-:W-:-:S02]  /*5710*/  ISETP.GT.AND P0, PT, R16, RZ, P1 ;  /* 0x000000ff1000720c */ /* 0x000fc40000f04270 */
[----:B------:R-:W-:Y:S02]  /*5720*/  F2FP.BF16.F32.PACK_AB R47, RZ, R47 ;  /* 0x0000002fff2f723e */ /* 0x000fe400000010ff */
[----:B------:R-:W-:Y:S02]  /*5730*/  F2FP.BF16.F32.PACK_AB R48, RZ, R48 ;  /* 0x00000030ff30723e */ /* 0x000fe400000010ff */
[----:B------:R-:W-:Y:S02]  /*5740*/  F2FP.BF16.F32.PACK_AB R49, RZ, R49 ;  /* 0x00000031ff31723e */ /* 0x000fe400000010ff */
[----:B------:R-:W-:Y:S02]  /*5750*/  F2FP.BF16.F32.PACK_AB R50, RZ, R50 ;  /* 0x00000032ff32723e */ /* 0x000fe400000010ff */
[----:B------:R-:W-:Y:S02]  /*5760*/  F2FP.BF16.F32.PACK_AB R51, RZ, R51 ;  /* 0x00000033ff33723e */ /* 0x000fe400000010ff */
[----:B------:R-:W-:Y:S01]  /*5770*/  F2FP.BF16.F32.PACK_AB R52, RZ, R52 ;  /* 0x00000034ff34723e */ /* 0x000fe200000010ff */
[----:B------:R-:W-:Y:S01]  /*5780*/  @P0 STG.E.U16 desc[UR12][R2.64+0x42], R73 ;  /* 0x0000424902000986 */ /* 0x000fe2000c10150c */
[----:B------:R-:W-:-:S02]  /*5790*/  ISETP.GT.AND P0, PT, R16, 0x8, P2 ;  /* 0x000000081000780c */ /* 0x000fc40001704270 */
[----:B------:R-:W-:Y:S02]  /*57a0*/  ISETP.GT.AND P2, PT, R15, 0x38, PT ;  /* 0x000000380f00780c */ /* 0x000fe40003f44270 */
[----:B------:R-:W-:Y:S02]  /*57b0*/  F2FP.BF16.F32.PACK_AB R53, RZ, R53 ;  /* 0x00000035ff35723e */ /* 0x000fe400000010ff */
[----:B------:R-:W-:-:S07]  /*57c0*/  F2FP.BF16.F32.PACK_AB R54, RZ, R54 ;  /* 0x00000036ff36723e */ /* 0x000fce00000010ff */
[----:B------:R-:W-:Y:S01]  /*57d0*/  @P0 STG.E.U16 desc[UR12][R4.64+0x40], R74 ;  /* 0x0000404a04000986 */ /* 0x000fe2000c10150c */
[----:B------:R-:W-:-:S13]  /*57e0*/  ISETP.GT.AND P0, PT, R16, 0x8, P1 ;  /* 0x000000081000780c */ /* 0x000fda0000f04270 */
[----:B------:R-:W-:Y:S01]  /*57f0*/  @P0 STG.E.U16 desc[UR12][R4.64+0x42], R75 ;  /* 0x0000424b04000986 */ /* 0x000fe2000c10150c */
[----:B------:R-:W-:-:S13]  /*5800*/  ISETP.GT.AND P0, PT, R16, RZ, P5 ;  /* 0x000000ff1000720c */ /* 0x000fda0002f04270 */
[----:B------:R-:W-:Y:S01]  /*5810*/  @P0 STG.E.U16 desc[UR12][R2.64+0x50], R76 ;  /* 0x0000504c02000986 */ /* 0x000fe2000c10150c */
[----:B------:R-:W-:-:S04]  /*5820*/  ISETP.GT.AND P0, PT, R15, 0x29, PT ;  /* 0x000000290f00780c */ /* 0x000fc80003f04270 */
[----:B------:R-:W-:Y:S02]  /*5830*/  ISETP.GT.AND P1, PT, R16, RZ, P0 ;  /* 0x000000ff1000720c */ /* 0x000fe40000724270 */
[----:B------:R-:W-:-:S11]  /*5840*/  P2R R13, PR, RZ, 0x1 ;  /* 0x00000001ff0d7803 */ /* 0x000fd60000000000 */
[----:B------:R-:W-:Y:S01]  /*5850*/  @P1 STG.E.U16 desc[UR12][R2.64+0x52], R77 ;  /* 0x0000524d02001986 */ /* 0x000fe2000c10150c */
[----:B------:R-:W-:-:S13]  /*5860*/  ISETP.GT.AND P1, PT, R16, 0x8, P5 ;  /* 0x000000081000780c */ /* 0x000fda0002f24270 */
[----:B------:R-:W-:Y:S01]  /*5870*/  @P1 STG.E.U16 desc[UR12][R4.64+0x50], R78 ;  /* 0x0000504e04001986 */ /* 0x000fe2000c10150c */
[C---:B------:R-:W-:Y:S02]  /*5880*/  ISETP.GT.AND P1, PT, R16.reuse, 0x8, P0 ;  /* 0x000000081000780c */ /* 0x040fe40000724270 */
[----:B------:R-:W-:-:S11]  /*5890*/  ISETP.GT.AND P0, PT, R16, 0x8, P2 ;  /* 0x000000081000780c */ /* 0x000fd60001704270 */
[----:B------:R-:W-:Y:S01]  /*58a0*/  @P1 STG.E.U16 desc[UR12][R4.64+0x52], R79 ;  /* 0x0000524f04001986 */ /* 0x000fe2000c10150c */
[----:B------:R-:W-:-:S13]  /*58b0*/  ISETP.GT.AND P1, PT, R16, RZ, P4 ;  /* 0x000000ff1000720c */ /* 0x000fda0002724270 */
[----:B------:R-:W-:Y:S01]  /*58c0*/  @P1 STG.E.U16 desc[UR12][R2.64+0x60], R80 ;  /* 0x0000605002001986 */ /* 0x000fe2000c10150c */
[----:B------:R-:W-:-:S13]  /*58d0*/  ISETP.GT.AND P1, PT, R16, RZ, P3 ;  /* 0x000000ff1000720c */ /* 0x000fda0001f24270 */
[----:B------:R-:W-:Y:S01]  /*58e0*/  @P1 STG.E.U16 desc[UR12][R2.64+0x62], R81 ;  /* 0x0000625102001986 */ /* 0x000fe2000c10150c */
[----:B------:R-:W-:-:S13]  /*58f0*/  ISETP.GT.AND P1, PT, R16, 0x8, P4 ;  /* 0x000000081000780c */ /* 0x000fda0002724270 */
[----:B------:R-:W-:Y:S01]  /*5900*/  @P1 STG.E.U16 desc[UR12][R4.64+0x60], R82 ;  /* 0x0000605204001986 */ /* 0x000fe2000c10150c */
[----:B------:R-:W-:-:S13]  /*5910*/  ISETP.GT.AND P1, PT, R16, 0x8, P3 ;  /* 0x000000081000780c */ /* 0x000fda0001f24270 */
[----:B------:R-:W-:Y:S01]  /*5920*/  @P1 STG.E.U16 desc[UR12][R4.64+0x62], R83 ;  /* 0x0000625304001986 */ /* 0x000fe2000c10150c */
[----:B------:R-:W-:-:S05]  /*5930*/  IADD3 R10, P1, R17, R4, RZ ;  /* 0x00000004110a7210 */ /* 0x000fca0007f3e0ff */
[----:B------:R-:W-:Y:S01]  /*5940*/  IMAD.X R11, R9, 0x1, R5, P1 ;  /* 0x00000001090b7824 */ /* 0x000fe200008e0605 */
[----:B------:R-:W-:-:S13]  /*5950*/  ISETP.GT.AND P1, PT, R16, RZ, P2 ;  /* 0x000000ff1000720c */ /* 0x000fda0001724270 */
[----:B------:R-:W-:Y:S01]  /*5960*/  @P1 STG.E.U16 desc[UR12][R2.64+0x70], R84 ;  /* 0x0000705402001986 */ /* 0x000fe2000c10150c */
[----:B------:R-:W-:-:S05]  /*5970*/  IADD3 R8, P1, R17, R2, RZ ;  /* 0x0000000211087210 */ /* 0x000fca0007f3e0ff */
[----:B------:R-:W-:Y:S01]  /*5980*/  IMAD.X R9, R9, 0x1, R3, P1 ;  /* 0x0000000109097824 */ /* 0x000fe200008e0603 */
[----:B------:R-:W-:-:S04]  /*5990*/  ISETP.GT.AND P1, PT, R15, 0x39, PT ;  /* 0x000000390f00780c */ /* 0x000fc80003f24270 */
[----:B------:R-:W-:-:S13]  /*59a0*/  ISETP.GT.AND P5, PT, R16, RZ, P1 ;  /* 0x000000ff1000720c */ /* 0x000fda0000fa4270 */
[----:B------:R0:W-:Y:S01]  /*59b0*/  @P5 STG.E.U16 desc[UR12][R2.64+0x72], R85 ;  /* 0x0000725502005986 */ /* 0x0001e2000c10150c */
[----:B------:R-:W-:-:S03]  /*59c0*/  ISETP.GT.AND P5, PT, R15, RZ, PT ;  /* 0x000000ff0f00720c */ /* 0x000fc60003fa4270 */
[----:B------:R-:W-:Y:S01]  /*59d0*/  @P0 STG.E.U16 desc[UR12][R4.64+0x70], R86 ;  /* 0x0000705604000986 */ /* 0x000fe2000c10150c */
[----:B------:R-:W-:-:S13]  /*59e0*/  ISETP.GT.AND P0, PT, R16, 0x8, P1 ;  /* 0x000000081000780c */ /* 0x000fda0000f04270 */
[----:B------:R-:W-:Y:S01]  /*59f0*/  @P0 STG.E.U16 desc[UR12][R4.64+0x72], R87 ;  /* 0x0000725704000986 */ /* 0x000fe2000c10150c */
[C---:B------:R-:W-:Y:S02]  /*5a00*/  ISETP.GT.AND P0, PT, R16.reuse, 0x40, P5 ;  /* 0x000000401000780c */ /* 0x040fe40002f04270 */
[----:B------:R-:W-:-:S11]  /*5a10*/  ISETP.GT.AND P5, PT, R16, 0x48, P5 ;  /* 0x000000481000780c */ /* 0x000fd60002fa4270 */
[----:B------:R-:W-:Y:S01]  /*5a20*/  @P0 STG.E.U16 desc[UR12][R8.64], R24 ;  /* 0x0000001808000986 */ /* 0x000fe2000c10150c */
[C---:B------:R-:W-:Y:S02]  /*5a30*/  ISETP.GT.AND P0, PT, R16.reuse, 0x40, P6 ;  /* 0x000000401000780c */ /* 0x040fe40003704270 */
[----:B------:R-:W-:-:S11]  /*5a40*/  ISETP.GT.AND P6, PT, R16, 0x48, P6 ;  /* 0x000000481000780c */ /* 0x000fd600037c4270 */
[----:B0-----:R-:W-:Y:S02]  /*5a50*/  @P0 IMAD.MOV.U32 R2, RZ, RZ, R8 ;  /* 0x000000ffff020224 */ /* 0x001fe400078e0008 */
[----:B------:R-:W-:-:S05]  /*5a60*/  @P0 IMAD.MOV.U32 R3, RZ, RZ, R9 ;  /* 0x000000ffff030224 */ /* 0x000fca00078e0009 */
[----:B------:R0:W-:Y:S01]  /*5a70*/  @P0 STG.E.U16 desc[UR12][R2.64+0x2], R25 ;  /* 0x0000021902000986 */ /* 0x0001e2000c10150c */
[----:B------:R-:W-:-:S03]  /*5a80*/  ISETP.NE.AND P0, PT, R13, RZ, PT ;  /* 0x000000ff0d00720c */ /* 0x000fc60003f05270 */
[----:B------:R-:W-:Y:S01]  /*5a90*/  @P5 STG.E.U16 desc[UR12][R10.64], R26 ;  /* 0x0000001a0a005986 */ /* 0x000fe2000c10150c */
[----:B------:R-:W-:-:S03]  /*5aa0*/  ISETP.NE.AND P5, PT, R12, RZ, PT ;  /* 0x000000ff0c00720c */ /* 0x000fc60003fa5270 */
[----:B------:R-:W-:Y:S01]  /*5ab0*/  @P6 STG.E.U16 desc[UR12][R10.64+0x2], R27 ;  /* 0x0000021b0a006986 */ /* 0x000fe2000c10150c */
[----:B------:R-:W-:-:S04]  /*5ac0*/  ISETP.GT.AND P6, PT, R15, 0x8, PT ;  /* 0x000000080f00780c */ /* 0x000fc80003fc4270 */
[----:B------:R-:W-:-:S13]  /*5ad0*/  ISETP.GT.AND P6, PT, R16, 0x40, P6 ;  /* 0x000000401000780c */ /* 0x000fda00037c4270 */
[----:B0-----:R-:W-:Y:S02]  /*5ae0*/  @P6 IMAD.MOV.U32 R2, RZ, RZ, R8 ;  /* 0x000000ffff026224 */ /* 0x001fe400078e0008 */
[----:B------:R-:W-:-:S05]  /*5af0*/  @P6 IMAD.MOV.U32 R3, RZ, RZ, R9 ;  /* 0x000000ffff036224 */ /* 0x000fca00078e0009 */
[----:B------:R0:W-:Y:S01]  /*5b00*/  @P6 STG.E.U16 desc[UR12][R2.64+0x10], R28 ;  /* 0x0000101c02006986 */ /* 0x0001e2000c10150c */
[----:B------:R-:W-:-:S04]  /*5b10*/  ISETP.GT.AND P6, PT, R15, 0x9, PT ;  /* 0x000000090f00780c */ /* 0x000fc80003fc4270 */
[----:B------:R-:W-:-:S13]  /*5b20*/  ISETP.GT.AND P6, PT, R16, 0x40, P6 ;  /* 0x000000401000780c */ /* 0x000fda00037c4270 */
[----:B0-----:R-:W-:Y:S02]  /*5b30*/  @P6 IMAD.MOV.U32 R2, RZ, RZ, R8 ;  /* 0x000000ffff026224 */ /* 0x001fe400078e0008 */
[----:B------:R-:W-:-:S05]  /*5b40*/  @P6 IMAD.MOV.U32 R3, RZ, RZ, R9 ;  /* 0x000000ffff036224 */ /* 0x000fca00078e0009 */
[----:B------:R0:W-:Y:S01]  /*5b50*/  @P6 STG.E.U16 desc[UR12][R2.64+0x12], R29 ;  /* 0x0000121d02006986 */ /* 0x0001e2000c10150c */
[----:B------:R-:W-:-:S04]  /*5b60*/  ISETP.GT.AND P6, PT, R15, 0x8, PT ;  /* 0x000000080f00780c */ /* 0x000fc80003fc4270 */
[----:B------:R-:W-:-:S13]  /*5b70*/  ISETP.GT.AND P6, PT, R16, 0x48, P6 ;  /* 0x000000481000780c */ /* 0x000fda00037c4270 */
        /* <DEDUP_REMOVED lines=66> */
[C---:B------:R-:W-:Y:S02]  /*5fa0*/  ISETP.GT.AND P6, PT, R16.reuse, 0x40, P5 ;  /* 0x000000401000780c */ /* 0x040fe40002fc4270 */
[----:B------:R-:W-:-:S11]  /*5fb0*/  ISETP.GT.AND P5, PT, R16, 0x48, P5 ;  /* 0x000000481000780c */ /* 0x000fd60002fa4270 */
        /* <DEDUP_REMOVED lines=9> */
[----:B------:R-:W-:Y:S01]  /*6050*/  ISETP.GT.AND P4, PT, R16, 0x48, P4 ;  /* 0x000000481000780c */ /* 0x000fe20002784270 */
        /* <DEDUP_REMOVED lines=17> */
[----:B------:R0:W-:Y:S02]  /*6170*/  @P0 STG.E.U16 desc[UR12][R2.64+0x62], R49 ;  /* 0x0000623102000986 */ /* 0x0001e4000c10150c */
        /* <DEDUP_REMOVED lines=8> */
[----:B------:R0:W-:Y:S04]  /*6200*/  @P6 STG.E.U16 desc[UR12][R2.64+0x70], R52 ;  /* 0x0000703402006986 */ /* 0x0001e8000c10150c */
[----:B------:R1:W-:Y:S01]  /*6210*/  @P5 STG.E.U16 desc[UR12][R8.64+0x72], R53 ;  /* 0x0000723508005986 */ /* 0x0003e2000c10150c */
[----:B0-----:R-:W-:Y:S02]  /*6220*/  @P2 IMAD.MOV.U32 R2, RZ, RZ, R6 ;  /* 0x000000ffff022224 */ /* 0x001fe400078e0006 */
[----:B------:R-:W-:-:S05]  /*6230*/  @P2 IMAD.MOV.U32 R3, RZ, RZ, R7 ;  /* 0x000000ffff032224 */ /* 0x000fca00078e0007 */
[----:B------:R1:W-:Y:S01]  /*6240*/  @P2 STG.E.U16 desc[UR12][R2.64+0x70], R54 ;  /* 0x0000703602002986 */ /* 0x0003e2000c10150c */
[----:B------:R-:W-:Y:S05]  /*6250*/  @!P1 EXIT ;  /* 0x000000000000994d */ /* 0x000fea0003800000 */
[----:B------:R-:W-:-:S05]  /*6260*/  F2FP.BF16.F32.PACK_AB R0, RZ, R0 ;  /* 0x00000000ff00723e */ /* 0x000fca00000010ff */
[----:B------:R-:W-:Y:S01]  /*6270*/  STG.E.U16 desc[UR12][R6.64+0x72], R0 ;  /* 0x0000720006007986 */ /* 0x000fe2000c10150c */
[----:B------:R-:W-:Y:S05]  /*6280*/  EXIT ;  /* 0x000000000000794d */ /* 0x000fea0003800000 */
.L_x_14:
[----:B------:R-:W-:-:S13]  /*6290*/  ISETP.NE.AND P0, PT, R8, RZ, PT ;  /* 0x000000ff0800720c */ /* 0x000fda0003f05270 */
[----:B------:R-:W-:Y:S05]  /*62a0*/  @P0 EXIT ;  /* 0x000000000000094d */ /* 0x000fea0003800000 */
[----:B------:R-:W-:-:S13]  /*62b0*/  ELECT P0, URZ, PT ;  /* 0x00000000003f782f */ /* 0x000fda0003800000 */
[----:B------:R-:W-:Y:S05]  /*62c0*/  @!P0 BRA `(.L_x_151) ;  /* 0x0000000400c48947 */ /* 0x000fea0003800000 */
[----:B------:R-:W-:-:S13]  /*62d0*/  ISETP.GE.AND P0, PT, R5, 0x1, PT ;  /* 0x000000010500780c */ /* 0x000fda0003f06270 */
[----:B------:R-:W-:Y:S05]  /*62e0*/  @!P0 BRA `(.L_x_151) ;  /* 0x0000000400bc8947 */ /* 0x000fea0003800000 */
[----:B------:R-:W0:Y:S01]  /*62f0*/  S2R R6, SR_CgaCtaId ;  /* 0x0000000000067919 */ /* 0x000e220000008800 */
[----:B------:R-:W-:Y:S01]  /*6300*/  IMAD.SHL.U32 R20, R11, 0x80, RZ ;  /* 0x000000800b147824 */ /* 0x000fe200078e00ff */
[----:B------:R-:W-:Y:S01]  /*6310*/  ULDC UR4, c[0x0][0x384] ;  /* 0x0000e10000047ab9 */ /* 0x000fe20000000800 */
[----:B------:R-:W-:Y:S01]  /*6320*/  LOP3.LUT P0, RZ, R10, 0x1f, RZ, 0xc0, !PT ;  /* 0x0000001f0aff7812 */ /* 0x000fe2000780c0ff */
[----:B------:R-:W-:Y:S01]  /*6330*/  ULDC UR5, c[0x0][0x388] ;  /* 0x0000e20000057ab9 */ /* 0x000fe20000000800 */
[C---:B------:R-:W-:Y:S01]  /*6340*/  ISETP.NE.AND P1, PT, R17.reuse, RZ, PT ;  /* 0x000000ff1100720c */ /* 0x040fe20003f25270 */
[----:B------:R-:W-:Y:S01]  /*6350*/  IMAD.MOV.U32 R8, RZ, RZ, 0x1 ;  /* 0x00000001ff087424 */ /* 0x000fe200078e00ff */
[----:B------:R-:W-:Y:S01]  /*6360*/  ISETP.NE.OR P0, PT, R17, RZ, !P0 ;  /* 0x000000ff1100720c */ /* 0x000fe20004705670 */
[----:B------:R-:W-:Y:S01]  /*6370*/  IMAD.MOV.U32 R9, RZ, RZ, RZ ;  /* 0x000000ffff097224 */ /* 0x000fe200078e00ff */
[----:B------:R-:W-:Y:S02]  /*6380*/  LOP3.LUT R21, R3, 0x2, RZ, 0xfc, !PT ;  /* 0x0000000203157812 */ /* 0x000fe400078efcff */
[----:B------:R-:W-:Y:S01]  /*6390*/  CS2R R10, SRZ ;  /* 0x00000000000a7805 */ /* 0x000fe2000001ff00 */
[----:B------:R-:W-:-:S02]  /*63a0*/  IMAD.MOV.U32 R12, RZ, RZ, RZ ;  /* 0x000000ffff0c7224 */ /* 0x000fc400078e00ff */
[----:B0----5:R-:W-:-:S05]  /*63b0*/  IMAD.SHL.U32 R0, R6, 0x20, RZ ;  /* 0x0000002006007824 */ /* 0x021fca00078e00ff */
[----:B------:R-:W-:Y:S01]  /*63c0*/  LOP3.LUT R2, R0, 0x20, RZ, 0xc0, !PT ;  /* 0x0000002000027812 */ /* 0x000fe200078ec0ff */
[----:B------:R-:W-:-:S04]  /*63d0*/  IMAD R0, R18, R19, RZ ;  /* 0x0000001312007224 */ /* 0x000fc800078e02ff */
[----:B------:R-:W-:Y:S02]  /*63e0*/  IMAD R4, R13, 0x40, R2 ;  /* 0x000000400d047824 */ /* 0x000fe400078e0202 */
[----:B------:R-:W-:Y:S02]  /*63f0*/  IMAD.SHL.U32 R2, R6, 0x400, RZ ;  /* 0x0000040006027824 */ /* 0x000fe400078e00ff */
[----:B------:R-:W-:-:S03]  /*6400*/  IMAD.HI.U32 R6, R20, UR4, RZ ;  /* 0x0000000414067c27 */ /* 0x000fc6000f8e00ff */
[----:B------:R-:W-:Y:S01]  /*6410*/  LOP3.LUT R2, R2, 0x400, RZ, 0xc0, !PT ;  /* 0x0000040002027812 */ /* 0x000fe200078ec0ff */
[----:B------:R-:W-:Y:S01]  /*6420*/  IMAD R0, R7, R0, 0x1 ;  /* 0x0000000107007424 */ /* 0x000fe200078e0200 */
[----:B------:R-:W-:-:S07]  /*6430*/  SHF.R.U32.HI R6, RZ, UR5, R6 ;  /* 0x00000005ff067c19 */ /* 0x000fce0008011606 */
.L_x_155:
[----:B----4-:R-:W0:Y:S01]  /*6440*/  S2R R14, SR_CgaCtaId ;  /* 0x00000000000e7919 */ /* 0x010e220000008800 */
[----:B------:R-:W-:-:S04]  /*6450*/  MOV R13, 0x400 ;  /* 0x00000400000d7802 */ /* 0x000fc80000000f00 */
[----:B0-----:R-:W-:Y:S02]  /*6460*/  LEA R22, R14, R13, 0x18 ;  /* 0x0000000d0e167211 */ /* 0x001fe400078ec0ff */
[----:B------:R-:W-:-:S03]  /*6470*/  SHF.L.U32 R13, R8, 0x1f, RZ ;  /* 0x0000001f080d7819 */ /* 0x000fc600000006ff */
[----:B------:R-:W-:-:S07]  /*6480*/  IMAD R14, R9, 0x8, R22 ;  /* 0x00000008090e7824 */ /* 0x000fce00078e0216 */
.L_x_152:
[----:B0-----:R0:W1:Y:S02]  /*6490*/  SYNCS.PHASECHK.TRANS64.TRYWAIT P2, [R14+URZ+0x36090], R13 ;  /* 0x0360900d0e0075a7 */ /* 0x001064000804017f */
[----:B-1----:R-:W-:Y:S05]  /*64a0*/  @!P2 NANOSLEEP.SYNCS 0x989680 ;  /* 0x009896800000a95d */ /* 0x002fea0003900000 */
[----:B------:R-:W1:Y:S02]  /*64b0*/  @!P2 SYNCS.PHASECHK.TRANS64 P2, [R14+URZ+0x36090], R13 ;  /* 0x0360900d0e00a5a7 */ /* 0x000e64000804007f */
[----:B-1----:R-:W-:Y:S05]  /*64c0*/  @!P2 BRA `(.L_x_152) ;  /* 0xfffffffc00f0a947 */ /* 0x002fea000383ffff */
[----:B0-----:R-:W0:Y:S02]  /*64d0*/  @!P1 LDC R13, c[0x0][0x500] ;  /* 0x00014000ff0d9b82 */ /* 0x001e240000000800 */
[----:B0-----:R0:W-:Y:S02]  /*64e0*/  @!P1 SYNCS.ARRIVE.TRANS64 RZ, [R14+URZ+0x36000], R13 ;  /* 0x0360000d0eff99a7 */ /* 0x0011e4000800003f */
[----:B0-----:R-:W-:-:S04]  /*64f0*/  PRMT R13, R21, 0x9910, RZ ;  /* 0x00009910150d7816 */ /* 0x001fc800000000ff */
[----:B------:R-:W-:-:S13]  /*6500*/  ISETP.NE.AND P2, PT, R13, 0x2, PT ;  /* 0x000000020d00780c */ /* 0x000fda0003f45270 */
[----:B------:R-:W-:Y:S05]  /*6510*/  @P2 BRA `(.L_x_153) ;  /* 0x0000000000042947 */ /* 0x000fea0003800000 */
[----:B------:R-:W-:Y:S01]  /*6520*/  BPT.TRAP 0x1 ;  /* 0x000000040000795c */ /* 0x000fe20000300000 */
.L_x_153:
[----:B------:R-:W-:Y:S05]  /*6530*/  @P0 BRA `(.L_x_154) ;  /* 0x0000000000040947 */ /* 0x000fea0003800000 */
[----:B------:R-:W-:Y:S01]  /*6540*/  BPT.TRAP 0x1 ;  /* 0x000000040000795c */ /* 0x000fe20000300000 */
.L_x_154:
[----:B---3--:R-:W0:Y:S01]  /*6550*/  LDC R15, c[0x0][0x380] ;  /* 0x0000e000ff0f7b82 */ /* 0x008e220000000800 */
[----:B------:R-:W-:Y:S01]  /*6560*/  R2UR UR4, R6 ;  /* 0x00000000060472ca */ /* 0x000fe200000e0000 */
[----:B------:R-:W-:Y:S01]  /*6570*/  IMAD R13, R9, 0x800, R2 ;  /* 0x00000800090d7824 */ /* 0x000fe200078e0202 */
[----:B------:R-:W-:Y:S01]  /*6580*/  R2UR UR5, R20 ;  /* 0x00000000140572ca */ /* 0x000fe200000e0000 */
[----:B------:R-:W-:Y:S01]  /*6590*/  ULDC UR20, c[0x0][0x38c] ;  /* 0x0000e30000147ab9 */ /* 0x000fe20000000800 */
[----:B------:R-:W-:Y:S01]  /*65a0*/  R2UR UR17, R14 ;  /* 0x000000000e1172ca */ /* 0x000fe200000e0000 */
[----:B------:R-:W-:Y:S01]  /*65b0*/  IMAD R13, R13, 0x2, R22 ;  /* 0x000000020d0d7824 */ /* 0x000fe200078e0216 */
[----:B------:R-:W-:Y:S01]  /*65c0*/  UISETP.NE.AND UP0, UPT, UR20, 0x1, UPT ;  /* 0x000000011400788c */ /* 0x000fe2000bf05270 */
[----:B------:R-:W1:Y:S01]  /*65d0*/  LDC.64 R16, c[0x0][0x3b8] ;  /* 0x0000ee00ff107b82 */ /* 0x000e620000000a00 */
[C---:B------:R-:W-:Y:S01]  /*65e0*/  VIADD R14, R12.reuse, 0x1 ;  /* 0x000000010c0e7836 */ /* 0x040fe20000000000 */
[----:B------:R-:W-:Y:S01]  /*65f0*/  R2UR UR18, R12 ;  /* 0x000000000c1272ca */ /* 0x000fe200000e0000 */
[----:B------:R-:W-:Y:S01]  /*6600*/  VIADD R0, R0, 0xffffffff ;  /* 0xffffffff00007836 */ /* 0x000fe20000000000 */
[----:B------:R-:W-:Y:S01]  /*6610*/  R2UR UR8, R13 ;  /* 0x000000000d0872ca */ /* 0x000fe200000e0000 */
[----:B------:R-:W-:Y:S01]  /*6620*/  ULDC.64 UR24, c[0x0][0x198] ;  /* 0x0000660000187ab9 */ /* 0x000fe20000000a00 */
[----:B------:R-:W-:Y:S01]  /*6630*/  R2UR UR9, R22 ;  /* 0x00000000160972ca */ /* 0x000fe200000e0000 */
[----:B------:R-:W-:Y:S01]  /*6640*/  ULDC.64 UR14, c[0x0][0x3b0] ;  /* 0x0000ec00000e7ab9 */ /* 0x000fe20000000a00 */
[----:B------:R-:W1:Y:S01]  /*6650*/  LDC.64 R18, c[0x0][0x3d8] ;  /* 0x0000f600ff127b82 */ /* 0x000e620000000a00 */
[----:B------:R-:W-:Y:S01]  /*6660*/  R2UR UR16, R9 ;  /* 0x00000000091072ca */ /* 0x000fe200000e0000 */
[----:B------:R-:W-:Y:S01]  /*6670*/  @UP0 ULDC.64 UR10, c[0x0][0x390] ;  /* 0x0000e400000a0ab9 */ /* 0x000fe20000000a00 */
[----:B------:R-:W-:Y:S01]  /*6680*/  R2UR UR12, R11 ;  /* 0x000000000b0c72ca */ /* 0x000fe200000e0000 */
[----:B------:R-:W-:Y:S01]  /*6690*/  ULDC.64 UR22, c[0x0][0x3d0] ;  /* 0x0000f40000167ab9 */ /* 0x000fe20000000a00 */
[----:B------:R-:W-:Y:S01]  /*66a0*/  R2UR UR13, R10 ;  /* 0x000000000a0d72ca */ /* 0x000fe200000e0000 */
[----:B------:R-:W-:Y:S01]  /*66b0*/  VIADD R9, R9, 0x1 ;  /* 0x0000000109097836 */ /* 0x000fe20000000000 */
[----:B------:R-:W-:Y:S01]  /*66c0*/  ISETP.GT.AND P5, PT, R0, 0x1, PT ;  /* 0x000000010000780c */ /* 0x000fe20003fa4270 */
[----:B------:R-:W-:Y:S01]  /*66d0*/  USHF.L.U32 UR18, UR18, 0x5, URZ ;  /* 0x0000000512127899 */ /* 0x000fe2000800063f */
[----:B0-----:R-:W-:Y:S01]  /*66e0*/  ISETP.NE.AND P2, PT, R15, 0x1, PT ;  /* 0x000000010f00780c */ /* 0x001fe20003f45270 */
[----:B------:R-:W-:Y:S01]  /*66f0*/  UIADD3 UR17, UR17, 0x36000, URZ ;  /* 0x0003600011117890 */ /* 0x000fe2000fffe03f */
[----:B------:R-:W-:Y:S01]  /*6700*/  ISETP.NE.AND P4, PT, R9, 0x12, PT ;  /* 0x000000120900780c */ /* 0x000fe20003f85270 */
[----:B------:R-:W-:-:S02]  /*6710*/  UIADD3 UR8, UR8, 0x24000, URZ ;  /* 0x0002400008087890 */ /* 0x000fc4000fffe03f */
[----:B------:R-:W-:Y:S01]  /*6720*/  ULEA UR16, UR16, UR9, 0xd ;  /* 0x0000000910107291 */ /* 0x000fe2000f8e683f */
[----:B------:R-:W-:Y:S01]  /*6730*/  SEL R9, R9, RZ, P4 ;  /* 0x000000ff09097207 */ /* 0x000fe20002000000 */
[----:B------:R-:W-:Y:S01]  /*6740*/  UMOV UR26, 0x30000 ;  /* 0x00030000001a7882 */ /* 0x000fe20000000000 */
[----:B------:R-:W-:Y:S01]  /*6750*/  UMOV UR28, 0x0 ;  /* 0x00000000001c7882 */ /* 0x000fe20000000000 */
[----:B------:R-:W-:Y:S01]  /*6760*/  UMOV UR29, 0x10000000 ;  /* 0x10000000001d7882 */ /* 0x000fe20000000000 */
[----:B------:R-:W-:-:S03]  /*6770*/  UMOV UR9, UR17 ;  /* 0x0000001100097c82 */ /* 0x000fc60008000000 */
[----:B------:R-:W-:Y:S01]  /*6780*/  @P2 IMAD.U32 R23, RZ, RZ, UR4 ;  /* 0x00000004ff172e24 */ /* 0x000fe2000f8e00ff */
[----:B------:R-:W-:Y:S01]  /*6790*/  UIADD3 UR4, UP1, UR24, 0xf0, URZ ;  /* 0x000000f018047890 */ /* 0x000fe2000ff3e03f */
[----:B-1----:R-:W-:Y:S01]  /*67a0*/  IMAD R13, R11, R16, R18 ;  /* 0x000000100b0d7224 */ /* 0x002fe200078e0212 */
[----:B------:R-:W-:Y:S01]  /*67b0*/  UIADD3 UR24, UP2, UR24, 0x1f0, URZ ;  /* 0x000001f018187890 */ /* 0x000fe2000ff5e03f */
[----:B------:R-:W0:Y:S01]  /*67c0*/  LDC R16, c[0x0][0x3c8] ;  /* 0x0000f200ff107b82 */ /* 0x000e220000000800 */
[----:B------:R-:W-:Y:S01]  /*67d0*/  @P2 R2UR UR5, R23 ;  /* 0x00000000170522ca */ /* 0x000fe200000e0000 */
[----:B------:R-:W-:Y:S01]  /*67e0*/  IMAD R12, R10, R17, R19 ;  /* 0x000000110a0c7224 */ /* 0x000fe200078e0213 */
[----:B------:R-:W-:-:S04]  /*67f0*/  ISETP.NE.AND P2, PT, R14, R7, PT ;  /* 0x000000070e00720c */ /* 0x000fc80003f45270 */
[----:B------:R-:W-:Y:S01]  /*6800*/  PRMT R12, R13, 0x40, R12 ;  /* 0x000000400d0c7816 */ /* 0x000fe2000000000c */
[----:B------:R-:W-:-:S06]  /*6810*/  VIADD R13, R11, 0x1 ;  /* 0x000000010b0d7836 */ /* 0x000fcc0000000000 */
[----:B------:R-:W-:Y:S02]  /*6820*/  UIADD3 UR6, -UR5, URZ, URZ ;  /* 0x0000003f05067290 */ /* 0x000fe4000fffe13f */
[----:B------:R-:W-:Y:S01]  /*6830*/  UMOV UR21, UR5 ;  /* 0x0000000500157c82 */ /* 0x000fe20008000000 */
[----:B------:R-:W-:Y:S01]  /*6840*/  @P2 IMAD.MOV R13, RZ, RZ, R11 ;  /* 0x000000ffff0d2224 */ /* 0x000fe200078e020b */
[----:B------:R-:W-:Y:S02]  /*6850*/  SEL R11, RZ, 0x1, P4 ;  /* 0x00000001ff0b7807 */ /* 0x000fe40002000000 */
[----:B------:R-:W-:Y:S01]  /*6860*/  IMAD R15, R15, UR6, R20 ;  /* 0x000000060f0f7c24 */ /* 0x000fe2000f8e0214 */
[----:B------:R-:W-:Y:S01]  /*6870*/  UIMAD.WIDE.U32 UR6, UR5, UR10, URZ ;  /* 0x0000000a050672a5 */ /* 0x000fe2000f8e003f */
[----:B------:R-:W-:Y:S02]  /*6880*/  LOP3.LUT R8, R8, R11, RZ, 0x3c, !PT ;  /* 0x0000000b08087212 */ /* 0x000fe400078e3cff */
[----:B0-----:R-:W-:Y:S01]  /*6890*/  ISETP.NE.AND P3, PT, R13, R16, PT ;  /* 0x000000100d00720c */ /* 0x001fe20003f65270 */
[----:B------:R-:W-:Y:S01]  /*68a0*/  @UP0 USHF.R.U32.HI UR21, URZ, UR11, UR7 ;  /* 0x0000000b3f150299 */ /* 0x000fe20008011607 */
[----:B------:R-:W-:Y:S01]  /*68b0*/  R2UR UR19, R15 ;  /* 0x000000000f1372ca */ /* 0x000fe200000e0000 */
[----:B------:R-:W-:Y:S01]  /*68c0*/  UMOV UR10, UR18 ;  /* 0x00000012000a7c82 */ /* 0x000fe20008000000 */
[----:B------:R-:W-:Y:S01]  /*68d0*/  R2UR UR7, R12 ;  /* 0x000000000c0772ca */ /* 0x000fe200000e0000 */
[----:B------:R-:W-:Y:S01]  /*68e0*/  UIADD3 UR6, -UR21, URZ, URZ ;  /* 0x0000003f15067290 */ /* 0x000fe2000fffe13f */
[----:B------:R-:W-:Y:S01]  /*68f0*/  R2UR UR11, R4 ;  /* 0x00000000040b72ca */ /* 0x000fe200000e0000 */
[----:B------:R-:W-:Y:S01]  /*6900*/  VIADD R15, R10, 0x1 ;  /* 0x000000010a0f7836 */ /* 0x000fe20000000000 */
[----:B------:R-:W-:Y:S01]  /*6910*/  SEL R12, R14, RZ, P2 ;  /* 0x000000ff0e0c7207 */ /* 0x000fe20001000000 */
[----:B------:R-:W-:Y:S01]  /*6920*/  UIMAD UR20, UR20, UR6, UR5 ;  /* 0x00000006141472a4 */ /* 0x000fe2000f8e0205 */
[----:B------:R-:W-:Y:S01]  /*6930*/  SEL R11, R13, RZ, P3 ;  /* 0x000000ff0d0b7207 */ /* 0x000fe20001800000 */
[----:B------:R-:W-:-:S02]  /*6940*/  UIADD3.X UR5, URZ, UR25, URZ, UP1, !UPT ;  /* 0x000000193f057290 */ /* 0x000fc40008ffe43f */
[----:B------:R-:W-:Y:S01]  /*6950*/  UIMAD UR20, UR20, UR15, UR23 ;  /* 0x0000000f141472a4 */ /* 0x000fe2000f8e0217 */
[----:B------:R-:W-:Y:S01]  /*6960*/  @P3 IMAD.MOV R15, RZ, RZ, R10 ;  /* 0x000000ffff0f3224 */ /* 0x000fe200078e020a */
[----:B------:R-:W-:Y:S02]  /*6970*/  UIMAD UR19, UR19, UR14, UR22 ;  /* 0x0000000e131372a4 */ /* 0x000fe4000f8e0216 */
[----:B------:R-:W-:Y:S01]  /*6980*/  UPRMT UR6, UR7, 0x5410, URZ ;  /* 0x0000541007067896 */ /* 0x000fe2000800003f */
[----:B------:R-:W-:Y:S01]  /*6990*/  IMAD.MOV.U32 R10, RZ, RZ, R15 ;  /* 0x000000ffff0a7224 */ /* 0x000fe200078e000f */
[----:B------:R-:W-:-:S07]  /*69a0*/  UIADD3.X UR25, URZ, UR25, URZ, UP2, !UPT ;  /* 0x000000193f197290 */ /* 0x000fce00097fe43f */
[----:B------:R0:W-:Y:S02]  /*69b0*/  UTMALDG.4D.IM2COL [UR16], [UR4], UR6 ;  /* 0x00000010040073b4 */ /* 0x0001e40008058006 */
[----:B------:R0:W-:Y:S02]  /*69c0*/  UTMALDG.4D.MULTICAST [UR8], [UR24], UR26, desc[UR28] ;  /* 0x00001c08180073b4 */ /* 0x0001e4000801981a */
[----:B0-----:R-:W-:Y:S05]  /*69d0*/  @P5 BRA `(.L_x_155) ;  /* 0xfffffff800985947 */ /* 0x001fea000383ffff */
.L_x_151:
[----:B------:R-:W-:Y:S01]  /*69e0*/  ISETP.GE.U32.AND P2, PT, R5, 0x12, PT ;  /* 0x000000120500780c */ /* 0x000fe20003f46070 */
[----:B------:R-:W-:Y:S05]  /*69f0*/  WARPSYNC.ALL ;  /* 0x0000000000007948 */ /* 0x000fea0003800000 */
[----:B------:R-:W-:-:S07]  /*6a00*/  ELECT P1, URZ, PT ;  /* 0x00000000003f782f */ /* 0x000fce0003820000 */
[----:B------:R-:W-:-:S05]  /*6a10*/  @P2 IMAD.WIDE.U32 R6, R5, 0x38e38e39, RZ ;  /* 0x38e38e3905062825 */ /* 0x000fca00078e00ff */
[----:B-----5:R-:W-:-:S04]  /*6a20*/  @P2 SHF.R.U32.HI R0, RZ, 0x2, R7 ;  /* 0x00000002ff002819 */ /* 0x020fc80000011607 */
[----:B------:R-:W-:-:S04]  /*6a30*/  @P2 LOP3.LUT R0, R0, 0x1, RZ, 0xc0, !PT ;  /* 0x0000000100002812 */ /* 0x000fc800078ec0ff */
[----:B------:R-:W-:Y:S01]  /*6a40*/  @P2 ISETP.NE.U32.AND P0, PT, R0, 0x1, PT ;  /* 0x000000010000280c */ /* 0x000fe20003f05070 */
[----:B------:R-:W-:-:S12]  /*6a50*/  @!P1 EXIT ;  /* 0x000000000000994d */ /* 0x000fd80003800000 */
[----:B------:R-:W-:Y:S01]  /*6a60*/  LOP3.LUT R3, R3, 0x2, RZ, 0xfc, !PT ;  /* 0x0000000203037812 */ /* 0x000fe200078efcff */
[----:B------:R-:W-:Y:S01]  /*6a70*/  IMAD.MOV.U32 R4, RZ, RZ, 0x1 ;  /* 0x00000001ff047424 */ /* 0x000fe200078e00ff */
[----:B------:R-:W-:Y:S02]  /*6a80*/  @P2 ISETP.NE.U32.AND.EX P0, PT, RZ, RZ, PT, P0 ;  /* 0x000000ffff00220c */ /* 0x000fe40003f05100 */
[----:B------:R-:W-:Y:S02]  /*6a90*/  ISETP.NE.AND P1, PT, R3, 0x3, PT ;  /* 0x000000030300780c */ /* 0x000fe40003f25270 */
[----:B------:R-:W-:-:S11]  /*6aa0*/  @P2 SEL R4, RZ, 0x1, !P0 ;  /* 0x00000001ff042807 */ /* 0x000fd60004000000 */
[----:B------:R-:W-:Y:S05]  /*6ab0*/  @!P1 BRA `(.L_x_156) ;  /* 0x0000000000049947 */ /* 0x000fea0003800000 */
[----:B------:R-:W-:Y:S01]  /*6ac0*/  BPT.TRAP 0x1 ;  /* 0x000000040000795c */ /* 0x000fe20000300000 */
.L_x_156:
[----:B------:R-:W0:Y:S01]  /*6ad0*/  S2R R7, SR_CgaCtaId ;  /* 0x0000000000077919 */ /* 0x000e220000008800 */
[----:B------:R-:W-:Y:S01]  /*6ae0*/  IMAD.WIDE.U32 R2, R5, 0x38e38e39, RZ ;  /* 0x38e38e3905027825 */ /* 0x000fe200078e00ff */
[----:B------:R-:W-:-:S04]  /*6af0*/  MOV R0, 0x400 ;  /* 0x0000040000007802 */ /* 0x000fc80000000f00 */
[----:B------:R-:W-:Y:S02]  /*6b00*/  SHF.R.U32.HI R2, RZ, 0x2, R3 ;  /* 0x00000002ff027819 */ /* 0x000fe40000011603 */
[----:B------:R-:W-:-:S03]  /*6b10*/  SHF.L.U32 R3, R4, 0x1f, RZ ;  /* 0x0000001f04037819 */ /* 0x000fc600000006ff */
[----:B------:R-:W-:Y:S01]  /*6b20*/  IMAD R5, R2, -0x12, R5 ;  /* 0xffffffee02057824 */ /* 0x000fe200078e0205 */
[----:B0-----:R-:W-:-:S05]  /*6b30*/  LEA R0, R7, R0, 0x18 ;  /* 0x0000000007007211 */ /* 0x001fca00078ec0ff */
[----:B------:R-:W-:-:S04]  /*6b40*/  VIADD R0, R0, 0x36090 ;  /* 0x0003609000007836 */ /* 0x000fc80000000000 */
[----:B------:R-:W-:-:S07]  /*6b50*/  IMAD R2, R5, 0x8, R0 ;  /* 0x0000000805027824 */ /* 0x000fce00078e0200 */
.L_x_157:
[----:B0-----:R0:W1:Y:S02]  /*6b60*/  SYNCS.PHASECHK.TRANS64.TRYWAIT P0, [R2+URZ], R3 ;  /* 0x00000003020075a7 */ /* 0x001064000800017f */
[----:B-1----:R-:W-:Y:S05]  /*6b70*/  @!P0 NANOSLEEP.SYNCS 0x989680 ;  /* 0x009896800000895d */ /* 0x002fea0003900000 */
[----:B------:R-:W1:Y:S02]  /*6b80*/  @!P0 SYNCS.PHASECHK.TRANS64 P0, [R2+URZ], R3 ;  /* 0x00000003020085a7 */ /* 0x000e64000800007f */
[----:B-1----:R-:W-:Y:S05]  /*6b90*/  @!P0 BRA `(.L_x_157) ;  /* 0xfffffffc00f08947 */ /* 0x002fea000383ffff */
[----:B------:R-:W-:-:S05]  /*6ba0*/  VIADD R5, R5, 0x1 ;  /* 0x0000000105057836 */ /* 0x000fca0000000000 */
[----:B------:R-:W-:-:S04]  /*6bb0*/  ISETP.NE.AND P0, PT, R5, 0x12, PT ;  /* 0x000000120500780c */ /* 0x000fc80003f05270 */
[----:B0-----:R-:W-:Y:S02]  /*6bc0*/  SEL R3, RZ, 0x1, P0 ;  /* 0x00000001ff037807 */ /* 0x001fe40000000000 */
[----:B------:R-:W-:Y:S02]  /*6bd0*/  SEL R5, R5, RZ, P0 ;  /* 0x000000ff05057207 */ /* 0x000fe40000000000 */
[----:B------:R-:W-:-:S03]  /*6be0*/  LOP3.LUT R7, R4, R3, RZ, 0x3c, !PT ;  /* 0x0000000304077212 */ /* 0x000fc600078e3cff */
[----:B------:R-:W-:Y:S01]  /*6bf0*/  IMAD R2, R5, 0x8, R0 ;  /* 0x0000000805027824 */ /* 0x000fe200078e0200 */
[----:B------:R-:W-:-:S07]  /*6c00*/  SHF.L.U32 R3, R7, 0x1f, RZ ;  /* 0x0000001f07037819 */ /* 0x000fce00000006ff */
.L_x_158:
        /* <DEDUP_REMOVED lines=11> */
.L_x_159:
        /* <DEDUP_REMOVED lines=11> */
.L_x_160:
        /* <DEDUP_REMOVED lines=11> */
.L_x_161:
        /* <DEDUP_REMOVED lines=11> */
.L_x_162:
        /* <DEDUP_REMOVED lines=11> */
.L_x_163:
        /* <DEDUP_REMOVED lines=11> */
.L_x_164:
        /* <DEDUP_REMOVED lines=11> */
.L_x_165:
        /* <DEDUP_REMOVED lines=11> */
.L_x_166:
        /* <DEDUP_REMOVED lines=11> */
.L_x_167:
        /* <DEDUP_REMOVED lines=11> */
.L_x_168:
        /* <DEDUP_REMOVED lines=11> */
.L_x_169:
        /* <DEDUP_REMOVED lines=11> */
.L_x_170:
        /* <DEDUP_REMOVED lines=11> */
.L_x_171:
        /* <DEDUP_REMOVED lines=11> */
.L_x_172:
        /* <DEDUP_REMOVED lines=11> */
.L_x_173:
        /* <DEDUP_REMOVED lines=11> */
.L_x_174:
[----:B0-----:R0:W1:Y:S02]  /*7710*/  SYNCS.PHASECHK.TRANS64.TRYWAIT P0, [R5+URZ], R0 ;  /* 0x00000000050075a7 */ /* 0x001064000800017f */
[----:B-1----:R-:W-:Y:S05]  /*7720*/  @!P0 NANOSLEEP.SYNCS 0x989680 ;  /* 0x009896800000895d */ /* 0x002fea0003900000 */
[----:B------:R-:W1:Y:S02]  /*7730*/  @!P0 SYNCS.PHASECHK.TRANS64 P0, [R5+URZ], R0 ;  /* 0x00000000050085a7 */ /* 0x000e64000800007f */
[----:B-1----:R-:W-:Y:S05]  /*7740*/  @P0 EXIT ;  /* 0x000000000000094d */ /* 0x002fea0003800000 */
[----:B------:R-:W-:Y:S05]  /*7750*/  BRA `(.L_x_174) ;  /* 0xfffffffc00ec7947 */ /* 0x000fea000383ffff */
.L_x_175:
[----:B------:R-:W-:-:S00]  /*7760*/  BRA `(.L_x_175) ;  /* 0xfffffffc00fc7947 */ /* 0x000fc0000383ffff */
[----:B------:R-:W-:-:S00]  /*7770*/  NOP ;  /* 0x0000000000007918 */ /* 0x000fc00000000000 */
        /* <DEDUP_REMOVED lines=8> */
.L_x_176:


//--------------------- .nv.shared._ZN7cutlass13device_kernelINS_4conv6kernel13ConvUniversalINS1_16ConvProblemShapeILNS1_8OperatorE0ELi2EEENS1_10collective14CollectiveConvINS1_46MainloopSm90TmaGmmaWarpSpecializedImplicitGemmILS5_0ELi18ELi2EN4cute5tupleIJNSA_1CILi2EEENSC_ILi1EEESE_EEENS1_36KernelImplicitTmaWarpSpecializedSm90ELi1EEENSB_IJNSC_ILi128EEENSC_ILi64EEENSB_IJNSC_ILi32EEEEEEEEENS_10bfloat16_tESN_NSA_8TiledMMAINSA_8MMA_AtomIJNSA_4SM904GMMA27MMA_64x64x16_F32BF16BF16_SSILNSR_5MajorE0ELST_0ELNSR_7ScaleInE1ELSU_1EEEEEENSA_6LayoutINSB_IJSE_SE_SE_EEENSB_IJNSC_ILi0EEESZ_SZ_EEEEENSB_IJNSA_10UnderscoreES12_S12_EEEEENS7_6detail26Sm90ImplicitGemmTileTraitsINSA_20SM90_TMA_LOAD_IM2COLENSA_14ComposedLayoutINSA_7SwizzleILi2ELi4ELi3EEENSA_18smem_ptr_flag_bitsILi16EEENSX_INSB_IJNSB_IJNSC_ILi8EEENSC_ILi16EEEEEENSB_IJSK_SE_EEENSB_IJSE_NSC_ILi18EEEEEEEEENSB_IJNSB_IJSK_NSC_ILi256EEEEEENSB_IJSE_SZ_EEENSB_IJSZ_NSC_ILi4096EEEEEEEEEEEEEvEENS16_INSA_23SM90_TMA_LOAD_MULTICASTENS18_IS1A_S1C_NSX_INSB_IJNSB_IJS1D_S1D_EEES1G_S1I_EEENSB_IJS1L_S1M_NSB_IJSZ_NSC_ILi2048EEEEEEEEEEEEEvEEEENS_8epilogue10collective6detail29Sm90TmaWarpSpecializedAdapterINS24_15DefaultEpilogueISN_NSB_IJNSB_IJlllEEESE_SZ_EEES29_NS23_6thread17LinearCombinationISN_Li1EffLNS2A_9ScaleType4KindE0ELNS_15FloatRoundStyleE2ESN_EENS_4gemm15EpilogueDefaultEEEEEvvEEEEvNT_6ParamsE --------------------------
	.section	.nv.shared._ZN7cutlass13device_kernelINS_4conv6kernel13ConvUniversalINS1_16ConvProblemShapeILNS1_8OperatorE0ELi2EEENS1_10collective14CollectiveConvINS1_46MainloopSm90TmaGmmaWarpSpecializedImplicitGemmILS5_0ELi18ELi2EN4cute5tupleIJNSA_1CILi2EEENSC_ILi1EEESE_EEENS1_36KernelImplicitTmaWarpSpecializedSm90ELi1EEENSB_IJNSC_ILi128EEENSC_ILi64EEENSB_IJNSC_ILi32EEEEEEEEENS_10bfloat16_tESN_NSA_8TiledMMAINSA_8MMA_AtomIJNSA_4SM904GMMA27MMA_64x64x16_F32BF16BF16_SSILNSR_5MajorE0ELST_0ELNSR_7ScaleInE1ELSU_1EEEEEENSA_6LayoutINSB_IJSE_SE_SE_EEENSB_IJNSC_ILi0EEESZ_SZ_EEEEENSB_IJNSA_10UnderscoreES12_S12_EEEEENS7_6detail26Sm90ImplicitGemmTileTraitsINSA_20SM90_TMA_LOAD_IM2COLENSA_14ComposedLayoutINSA_7SwizzleILi2ELi4ELi3EEENSA_18smem_ptr_flag_bitsILi16EEENSX_INSB_IJNSB_IJNSC_ILi8EEENSC_ILi16EEEEEENSB_IJSK_SE_EEENSB_IJSE_NSC_ILi18EEEEEEEEENSB_IJNSB_IJSK_NSC_ILi256EEEEEENSB_IJSE_SZ_EEENSB_IJSZ_NSC_ILi4096EEEEEEEEEEEEEvEENS16_INSA_23SM90_TMA_LOAD_MULTICASTENS18_IS1A_S1C_NSX_INSB_IJNSB_IJS1D_S1D_EEES1G_S1I_EEENSB_IJS1L_S1M_NSB_IJSZ_NSC_ILi2048EEEEEEEEEEEEEvEEEENS_8epilogue10collective6detail29Sm90TmaWarpSpecializedAdapterINS24_15DefaultEpilogueISN_NSB_IJNSB_IJlllEEESE_SZ_EEES29_NS23_6thread17LinearCombinationISN_Li1EffLNS2A_9ScaleType4KindE0ELNS_15FloatRoundStyleE2ESN_EENS_4gemm15EpilogueDefaultEEEEEvvEEEEvNT_6ParamsE,"aw",@nobits
	.sectionflags	@""
	.align	16
	.zero		1024


//--------------------- .nv.shared.reserved.0     --------------------------
	.section	.nv.shared.reserved.0,"aw",@nobits
	.weak		__nv_reservedSMEM_offset_0_alias
	.size		__nv_reservedSMEM_offset_0_alias, 0, 0
	.other		__nv_reservedSMEM_offset_0_alias,@"STO_CUDA_RESERVED_SHARED STV_DEFAULT"
__nv_reservedSMEM_offset_0_alias:
	.zero		0


//--------------------- .nv.global                --------------------------
	.section	.nv.global,"aw",@nobits
.nv.global:
	.type		_ZN39_INTERNAL_5afb0d84_4_k_cu_5cde8cb3_27074cute1_E,@object
	.size		_ZN39_INTERNAL_5afb0d84_4_k_cu_5cde8cb3_27074cute1_E,(_ZN39_INTERNAL_5afb0d84_4_k_cu_5cde8cb3_27074cuda3std3__45__cpo6cbeginE - _ZN39_INTERNAL_5afb0d84_4_k_cu_5cde8cb3_27074cute1_E)
_ZN39_INTERNAL_5afb0d84_4_k_cu_5cde8cb3_27074cute1_E:
	.zero		1
	.type		_ZN39_INTERNAL_5afb0d84_4_k_cu_5cde8cb3_27074cuda3std3__45__cpo6cbeginE,@object
	.size		_ZN39_INTERNAL_5afb0d84_4_k_cu_5cde8cb3_27074cuda3std3__45__cpo6cbeginE,(_ZN39_INTERNAL_5afb0d84_4_k_cu_5cde8cb3_27074cuda3std3__48in_placeE - _ZN39_INTERNAL_5afb0d84_4_k_cu_5cde8cb3_27074cuda3std3__45__cpo6cbeginE)
_ZN39_INTERNAL_5afb0d84_4_k_cu_5cde8cb3_27074cuda3std3__45__cpo6cbeginE:
	.zero		1
	.type		_ZN39_INTERNAL_5afb0d84_4_k_cu_5cde8cb3_27074cuda3std3__48in_placeE,@object
	.size		_ZN39_INTERNAL_5afb0d84_4_k_cu_5cde8cb3_27074cuda3std3__48in_placeE,(_ZN39_INTERNAL_5afb0d84_4_k_cu_5cde8cb3_27074cuda3std6ranges3__45__cpo9iter_moveE - _ZN39_INTERNAL_5afb0d84_4_k_cu_5cde8cb3_27074cuda3std3__48in_placeE)
_ZN39_INTERNAL_5afb0d84_4_k_cu_5cde8cb3_27074cuda3std3__48in_placeE:
	.zero		1
	.type		_ZN39_INTERNAL_5afb0d84_4_k_cu_5cde8cb3_27074cuda3std6ranges3__45__cpo9iter_moveE,@object
	.size		_ZN39_INTERNAL_5afb0d84_4_k_cu_5cde8cb3_27074cuda3std6ranges3__45__cpo9iter_moveE,(_ZN39_INTERNAL_5afb0d84_4_k_cu_5cde8cb3_27074cuda3std3__45__cpo5beginE - _ZN39_INTERNAL_5afb0d84_4_k_cu_5cde8cb3_27074cuda3std6ranges3__45__cpo9iter_moveE)
_ZN39_INTERNAL_5afb0d84_4_k_cu_5cde8cb3_27074cuda3std6ranges3__45__cpo9iter_moveE:
	.zero		1
	.type		_ZN39_INTERNAL_5afb0d84_4_k_cu_5cde8cb3_27074cuda3std3__45__cpo5beginE,@object
	.size		_ZN39_INTERNAL_5afb0d84_4_k_cu_5cde8cb3_27074cuda3std3__45__cpo5beginE,(_ZN39_INTERNAL_5afb0d84_4_k_cu_5cde8cb3_27074cuda3std3__441_GLOBAL__N__5afb0d84_4_k_cu_5cde8cb3_27076ignoreE - _ZN39_INTERNAL_5afb0d84_4_k_cu_5cde8cb3_27074cuda3std3__45__cpo5beginE)
_ZN39_INTERNAL_5afb0d84_4_k_cu_5cde8cb3_27074cuda3std3__45__cpo5beginE:
	.zero		1
	.type		_ZN39_INTERNAL_5afb0d84_4_k_cu_5cde8cb3_27074cuda3std3__441_GLOBAL__N__5afb0d84_4_k_cu_5cde8cb3_27076ignoreE,@object
	.size		_ZN39_INTERNAL_5afb0d84_4_k_cu_5cde8cb3_27074cuda3std3__441_GLOBAL__N__5afb0d84_4_k_cu_5cde8cb3_27076ignoreE,(_ZN39_INTERNAL_5afb0d84_4_k_cu_5cde8cb3_27074cute7productE - _ZN39_INTERNAL_5afb0d84_4_k_cu_5cde8cb3_27074cuda3std3__441_GLOBAL__N__5afb0d84_4_k_cu_5cde8cb3_27076ignoreE)
_ZN39_INTERNAL_5afb0d84_4_k_cu_5cde8cb3_27074cuda3std3__441_GLOBAL__N__5afb0d84_4_k_cu_5cde8cb3_27076ignoreE:
	.zero		1
	.type		_ZN39_INTERNAL_5afb0d84_4_k_cu_5cde8cb3_27074cute7productE,@object
	.size		_ZN39_INTERNAL_5afb0d84_4_k_cu_5cde8cb3_27074cute7productE,(_ZN39_INTERNAL_5afb0d84_4_k_cu_5cde8cb3_27074cuda3std3__45__cpo3endE - _ZN39_INTERNAL_5afb0d84_4_k_cu_5cde8cb3_27074cute7productE)
_ZN39_INTERNAL_5afb0d84_4_k_cu_5cde8cb3_27074cute7productE:
	.zero		1
	.type		_ZN39_INTERNAL_5afb0d84_4_k_cu_5cde8cb3_27074cuda3std3__45__cpo3endE,@object
	.size		_ZN39_INTERNAL_5afb0d84_4_k_cu_5cde8cb3_27074cuda3std3__45__cpo3endE,(_ZN39_INTERNAL_5afb0d84_4_k_cu_5cde8cb3_27074cuda3std3__419piecewise_constructE - _ZN39_INTERNAL_5afb0d84_4_k_cu_5cde8cb3_27074cuda3std3__45__cpo3endE)
_ZN39_INTERNAL_5afb0d84_4_k_cu_5cde8cb3_27074cuda3std3__45__cpo3endE:
	.zero		1
	.type		_ZN39_INTERNAL_5afb0d84_4_k_cu_5cde8cb3_27074cuda3std3__419piecewise_constructE,@object
	.size		_ZN39_INTERNAL_5afb0d84_4_k_cu_5cde8cb3_27074cuda3std3__419piecewise_constructE,(_ZN39_INTERNAL_5afb0d84_4_k_cu_5cde8cb3_27074cuda3std3__45__cpo4cendE - _ZN39_INTERNAL_5afb0d84_4_k_cu_5cde8cb3_27074cuda3std3__419piecewise_constructE)
_ZN39_INTERNAL_5afb0d84_4_k_cu_5cde8cb3_27074cuda3std3__419piecewise_constructE:
	.zero		1
	.type		_ZN39_INTERNAL_5afb0d84_4_k_cu_5cde8cb3_27074cuda3std3__45__cpo4cendE,@object
	.size		_ZN39_INTERNAL_5afb0d84_4_k_cu_5cde8cb3_27074cuda3std3__45__cpo4cendE,(_ZN39_INTERNAL_5afb0d84_4_k_cu_5cde8cb3_27074cuda3std6ranges3__45__cpo4swapE - _ZN39_INTERNAL_5afb0d84_4_k_cu_5cde8cb3_27074cuda3std3__45__cpo4cendE)
_ZN39_INTERNAL_5afb0d84_4_k_cu_5cde8cb3_27074cuda3std3__45__cpo4cendE:
	.zero		1
	.type		_ZN39_INTERNAL_5afb0d84_4_k_cu_5cde8cb3_27074cuda3std6ranges3__45__cpo4swapE,@object
	.size		_ZN39_INTERNAL_5afb0d84_4_k_cu_5cde8cb3_27074cuda3std6ranges3__45__cpo4swapE,(.L_7 - _ZN39_INTERNAL_5afb0d84_4_k_cu_5cde8cb3_27074cuda3std6ranges3__45__cpo4swapE)
_ZN39_INTERNAL_5afb0d84_4_k_cu_5cde8cb3_27074cuda3std6ranges3__45__cpo4swapE:
	.zero		1
.L_7:


//--------------------- .nv.constant0._ZN7cutlass13device_kernelINS_4conv6kernel13ConvUniversalINS1_16ConvProblemShapeILNS1_8OperatorE0ELi2EEENS1_10collective14CollectiveConvINS1_46MainloopSm90TmaGmmaWarpSpecializedImplicitGemmILS5_0ELi18ELi2EN4cute5tupleIJNSA_1CILi2EEENSC_ILi1EEESE_EEENS1_36KernelImplicitTmaWarpSpecializedSm90ELi1EEENSB_IJNSC_ILi128EEENSC_ILi64EEENSB_IJNSC_ILi32EEEEEEEEENS_10bfloat16_tESN_NSA_8TiledMMAINSA_8MMA_AtomIJNSA_4SM904GMMA27MMA_64x64x16_F32BF16BF16_SSILNSR_5MajorE0ELST_0ELNSR_7ScaleInE1ELSU_1EEEEEENSA_6LayoutINSB_IJSE_SE_SE_EEENSB_IJNSC_ILi0EEESZ_SZ_EEEEENSB_IJNSA_10UnderscoreES12_S12_EEEEENS7_6detail26Sm90ImplicitGemmTileTraitsINSA_20SM90_TMA_LOAD_IM2COLENSA_14ComposedLayoutINSA_7SwizzleILi2ELi4ELi3EEENSA_18smem_ptr_flag_bitsILi16EEENSX_INSB_IJNSB_IJNSC_ILi8EEENSC_ILi16EEEEEENSB_IJSK_SE_EEENSB_IJSE_NSC_ILi18EEEEEEEEENSB_IJNSB_IJSK_NSC_ILi256EEEEEENSB_IJSE_SZ_EEENSB_IJSZ_NSC_ILi4096EEEEEEEEEEEEEvEENS16_INSA_23SM90_TMA_LOAD_MULTICASTENS18_IS1A_S1C_NSX_INSB_IJNSB_IJS1D_S1D_EEES1G_S1I_EEENSB_IJS1L_S1M_NSB_IJSZ_NSC_ILi2048EEEEEEEEEEEEEvEEEENS_8epilogue10collective6detail29Sm90TmaWarpSpecializedAdapterINS24_15DefaultEpilogueISN_NSB_IJNSB_IJlllEEESE_SZ_EEES29_NS23_6thread17LinearCombinationISN_Li1EffLNS2A_9ScaleType4KindE0ELNS_15FloatRoundStyleE2ESN_EENS_4gemm15EpilogueDefaultEEEEEvvEEEEvNT_6ParamsE --------------------------
	.section	.nv.constant0._ZN7cutlass13device_kernelINS_4conv6kernel13ConvUniversalINS1_16ConvProblemShapeILNS1_8OperatorE0ELi2EEENS1_10collective14CollectiveConvINS1_46MainloopSm90TmaGmmaWarpSpecializedImplicitGemmILS5_0ELi18ELi2EN4cute5tupleIJNSA_1CILi2EEENSC_ILi1EEESE_EEENS1_36KernelImplicitTmaWarpSpecializedSm90ELi1EEENSB_IJNSC_ILi128EEENSC_ILi64EEENSB_IJNSC_ILi32EEEEEEEEENS_10bfloat16_tESN_NSA_8TiledMMAINSA_8MMA_AtomIJNSA_4SM904GMMA27MMA_64x64x16_F32BF16BF16_SSILNSR_5MajorE0ELST_0ELNSR_7ScaleInE1ELSU_1EEEEEENSA_6LayoutINSB_IJSE_SE_SE_EEENSB_IJNSC_ILi0EEESZ_SZ_EEEEENSB_IJNSA_10UnderscoreES12_S12_EEEEENS7_6detail26Sm90ImplicitGemmTileTraitsINSA_20SM90_TMA_LOAD_IM2COLENSA_14ComposedLayoutINSA_7SwizzleILi2ELi4ELi3EEENSA_18smem_ptr_flag_bitsILi16EEENSX_INSB_IJNSB_IJNSC_ILi8EEENSC_ILi16EEEEEENSB_IJSK_SE_EEENSB_IJSE_NSC_ILi18EEEEEEEEENSB_IJNSB_IJSK_NSC_ILi256EEEEEENSB_IJSE_SZ_EEENSB_IJSZ_NSC_ILi4096EEEEEEEEEEEEEvEENS16_INSA_23SM90_TMA_LOAD_MULTICASTENS18_IS1A_S1C_NSX_INSB_IJNSB_IJS1D_S1D_EEES1G_S1I_EEENSB_IJS1L_S1M_NSB_IJSZ_NSC_ILi2048EEEEEEEEEEEEEvEEEENS_8epilogue10collective6detail29Sm90TmaWarpSpecializedAdapterINS24_15DefaultEpilogueISN_NSB_IJNSB_IJlllEEESE_SZ_EEES29_NS23_6thread17LinearCombinationISN_Li1EffLNS2A_9ScaleType4KindE0ELNS_15FloatRoundStyleE2ESN_EENS_4gemm15EpilogueDefaultEEEEEvvEEEEvNT_6ParamsE,"a",@progbits
	.sectionflags	@""
	.align	4
.nv.constant0._ZN7cutlass13device_kernelINS_4conv6kernel13ConvUniversalINS1_16ConvProblemShapeILNS1_8OperatorE0ELi2EEENS1_10collective14CollectiveConvINS1_46MainloopSm90TmaGmmaWarpSpecializedImplicitGemmILS5_0ELi18ELi2EN4cute5tupleIJNSA_1CILi2EEENSC_ILi1EEESE_EEENS1_36KernelImplicitTmaWarpSpecializedSm90ELi1EEENSB_IJNSC_ILi128EEENSC_ILi64EEENSB_IJNSC_ILi32EEEEEEEEENS_10bfloat16_tESN_NSA_8TiledMMAINSA_8MMA_AtomIJNSA_4SM904GMMA27MMA_64x64x16_F32BF16BF16_SSILNSR_5MajorE0ELST_0ELNSR_7ScaleInE1ELSU_1EEEEEENSA_6LayoutINSB_IJSE_SE_SE_EEENSB_IJNSC_ILi0EEESZ_SZ_EEEEENSB_IJNSA_10UnderscoreES12_S12_EEEEENS7_6detail26Sm90ImplicitGemmTileTraitsINSA_20SM90_TMA_LOAD_IM2COLENSA_14ComposedLayoutINSA_7SwizzleILi2ELi4ELi3EEENSA_18smem_ptr_flag_bitsILi16EEENSX_INSB_IJNSB_IJNSC_ILi8EEENSC_ILi16EEEEEENSB_IJSK_SE_EEENSB_IJSE_NSC_ILi18EEEEEEEEENSB_IJNSB_IJSK_NSC_ILi256EEEEEENSB_IJSE_SZ_EEENSB_IJSZ_NSC_ILi4096EEEEEEEEEEEEEvEENS16_INSA_23SM90_TMA_LOAD_MULTICASTENS18_IS1A_S1C_NSX_INSB_IJNSB_IJS1D_S1D_EEES1G_S1I_EEENSB_IJS1L_S1M_NSB_IJSZ_NSC_ILi2048EEEEEEEEEEEEEvEEEENS_8epilogue10collective6detail29Sm90TmaWarpSpecializedAdapterINS24_15DefaultEpilogueISN_NSB_IJNSB_IJlllEEESE_SZ_EEES29_NS23_6thread17LinearCombinationISN_Li1EffLNS2A_9ScaleType4KindE0ELNS_15FloatRoundStyleE2ESN_EENS_4gemm15EpilogueDefaultEEEEEvvEEEEvNT_6ParamsE:
	.zero		1536


//--------------------- SYMBOLS --------------------------

	.type		.nv.reservedSmem.offset0,@object
	.size		.nv.reservedSmem.offset0,0x4
